def attn_fwd(
    Q,
    K,
    V,
    Out,
    Lse,
    sm_scale,
    stride_qz,
    stride_qh,
    stride_qm,
    stride_qk,
    stride_kz,
    stride_kh,
    stride_kn,
    stride_kk,
    stride_vz,
    stride_vh,
    stride_vn,
    stride_vk,
    stride_oz,
    stride_oh,
    stride_om,
    stride_ok,
    seqlen_q,
    seqlen_k,
    BLOCK_M: tl.constexpr,
    BLOCK_N: tl.constexpr,
    HEAD_DIM: tl.constexpr,
    CAUSAL: tl.constexpr,
):
    start_m = tl.program_id(0)
    off_hz = tl.program_id(1)
    q_off = off_hz * stride_qh
    k_off = off_hz * stride_kh
    v_off = off_hz * stride_vh
    offs_m = start_m * BLOCK_M + tl.arange(0, BLOCK_M)
    offs_d = tl.arange(0, HEAD_DIM)
    offs_n = tl.arange(0, BLOCK_N)
    q_ptrs = Q + q_off + offs_m[:, None] * stride_qm + offs_d[None, :] * stride_qk
    k_ptrs = K + k_off + offs_d[:, None] * stride_kk + offs_n[None, :] * stride_kn
    v_ptrs = V + v_off + offs_n[:, None] * stride_vn + offs_d[None, :] * stride_vk
    m_i = tl.full([BLOCK_M], float("-inf"), dtype=tl.float32)
    l_i = tl.zeros([BLOCK_M], dtype=tl.float32) + 1.0
    acc = tl.zeros([BLOCK_M, HEAD_DIM], dtype=tl.float32)
    q = tl.load(q_ptrs)
    acc, l_i, m_i = _attn_fwd_inner(
        acc,
        l_i,
        m_i,
        q,
        k_ptrs,
        v_ptrs,
        sm_scale,
        stride_kn,
        stride_vn,
        start_m,
        seqlen_k,
        BLOCK_M,
        BLOCK_N,
        HEAD_DIM,
        CAUSAL,
    )
    acc = acc / l_i[:, None]
    lse = m_i + tl.math.log2(l_i) / 1.4426950408889634
    o_ptrs = (
        Out
        + off_hz * stride_oh
        + offs_m[:, None] * stride_om
        + offs_d[None, :] * stride_ok
    )
    tl.store(o_ptrs, acc.to(Out.dtype.element_ty))
    tl.store(Lse + off_hz * seqlen_q + offs_m, lse)

# config = {"BLOCK_M": 128, "BLOCK_N": 32, "HEAD_DIM": 256, "arch": "sm_90", "causal": false, "dtype": "bf16", "num_stages": 2, "num_warps": 8}
# arch = sm_90


// ===== COMPILED SASS (sm_90a) =====

	.target	sm_90a

	.elftype	@"ET_EXEC"


//--------------------- .note.nv.tkinfo           --------------------------
	.section	.note.nv.tkinfo,"",@"SHT_NOTE"
	.sectionflags	@"SHF_NOTE_NV_TKINFO"
	.tkinfo
        /*0018*/ 	.word	0x00000002
        /*0030*/ 	.string	""
        /*0030*/ 	.string	"ptxas"
        /*0030*/ 	.string	"Cuda compilation tools, release 13.0, V13.0.88"
        /*0030*/ 	.string	"Build cuda_13.0.r13.0/compiler.36424714_0"
        /*0030*/ 	.string	"-v  -suppress-debug-info  -lineinfo  -arch sm_90a "



//--------------------- .note.nv.cuinfo           --------------------------
	.section	.note.nv.cuinfo,"",@"SHT_NOTE"
	.sectionflags	@"SHF_NOTE_NV_CUINFO"
        /*0018*/ 	.short	0x0002
        /*001a*/ 	.short	0x005a
        /*001c*/ 	.short	0x0082
	.zero		2


//--------------------- .nv.info                  --------------------------
	.section	.nv.info,"",@"SHT_CUDA_INFO"
	.align	4


	//----- nvinfo : EIATTR_REGCOUNT
	.align		4
        /*0000*/ 	.byte	0x04, 0x2f
        /*0002*/ 	.short	(.L_2 - .L_1)
	.align		4
.L_1:
        /*0004*/ 	.word	index@(attn_fwd)
        /*0008*/ 	.word	0x000000ff


	//----- nvinfo : EIATTR_FRAME_SIZE
	.align		4
.L_2:
        /*000c*/ 	.byte	0x04, 0x11
        /*000e*/ 	.short	(.L_4 - .L_3)
	.align		4
.L_3:
        /*0010*/ 	.word	index@(attn_fwd)
        /*0014*/ 	.word	0x00000140


	//----- nvinfo : EIATTR_MIN_STACK_SIZE
	.align		4
.L_4:
        /*0018*/ 	.byte	0x04, 0x12
        /*001a*/ 	.short	(.L_6 - .L_5)
	.align		4
.L_5:
        /*001c*/ 	.word	index@(attn_fwd)
        /*0020*/ 	.word	0x00000140
.L_6:


//--------------------- .nv.compat                --------------------------
	.section	.nv.compat,"",@"SHT_CUDA_COMPAT_INFO"
	.align	4
        /*0000*/ 	.byte	0x02, 0x09, 0x01, 0x00, 0x02, 0x02, 0x04, 0x00, 0x02, 0x05, 0x05, 0x00, 0x03, 0x07, 0x01, 0x01
        /*0010*/ 	.byte	0x02, 0x03, 0x00, 0x00, 0x02, 0x06, 0x01, 0x00, 0x04, 0x0b, 0x08, 0x00, 0x00, 0x00, 0x00, 0x00
        /*0020*/ 	.byte	0x00, 0x00, 0x00, 0x00


//--------------------- .nv.info.attn_fwd         --------------------------
	.section	.nv.info.attn_fwd,"",@"SHT_CUDA_INFO"
	.sectionflags	@""
	.align	4


	//----- nvinfo : EIATTR_CUDA_API_VERSION
	.align		4
        /*0000*/ 	.byte	0x04, 0x37
        /*0002*/ 	.short	(.L_8 - .L_7)
.L_7:
        /*0004*/ 	.word	0x00000082


	//----- nvinfo : EIATTR_KPARAM_INFO
	.align		4
.L_8:
        /*0008*/ 	.byte	0x04, 0x17
        /*000a*/ 	.short	(.L_10 - .L_9)
.L_9:
        /*000c*/ 	.word	0x00000000
        /*0010*/ 	.short	0x0019
        /*0012*/ 	.short	0x0080
        /*0014*/ 	.byte	0x00, 0xf4, 0x21, 0x00


	//----- nvinfo : EIATTR_KPARAM_INFO
	.align		4
.L_10:
        /*0018*/ 	.byte	0x04, 0x17
        /*001a*/ 	.short	(.L_12 - .L_11)
.L_11:
        /*001c*/ 	.word	0x00000000
        /*0020*/ 	.short	0x0018
        /*0022*/ 	.short	0x0078
        /*0024*/ 	.byte	0x00, 0xf4, 0x21, 0x00


	//----- nvinfo : EIATTR_KPARAM_INFO
	.align		4
.L_12:
        /*0028*/ 	.byte	0x04, 0x17
        /*002a*/ 	.short	(.L_14 - .L_13)
.L_13:
        /*002c*/ 	.word	0x00000000
        /*0030*/ 	.short	0x0017
        /*0032*/ 	.short	0x0070
        /*0034*/ 	.byte	0x00, 0xf0, 0x11, 0x00


	//----- nvinfo : EIATTR_KPARAM_INFO
	.align		4
.L_14:
        /*0038*/ 	.byte	0x04, 0x17
        /*003a*/ 	.short	(.L_16 - .L_15)
.L_15:
        /*003c*/ 	.word	0x00000000
        /*0040*/ 	.short	0x0016
        /*0042*/ 	.short	0x006c
        /*0044*/ 	.byte	0x00, 0xf0, 0x11, 0x00


	//----- nvinfo : EIATTR_KPARAM_INFO
	.align		4
.L_16:
        /*0048*/ 	.byte	0x04, 0x17
        /*004a*/ 	.short	(.L_18 - .L_17)
.L_17:
        /*004c*/ 	.word	0x00000000
        /*0050*/ 	.short	0x0015
        /*0052*/ 	.short	0x0068
        /*0054*/ 	.byte	0x00, 0xf0, 0x11, 0x00


	//----- nvinfo : EIATTR_KPARAM_INFO
	.align		4
.L_18:
        /*0058*/ 	.byte	0x04, 0x17
        /*005a*/ 	.short	(.L_20 - .L_19)
.L_19:
        /*005c*/ 	.word	0x00000000
        /*0060*/ 	.short	0x0014
        /*0062*/ 	.short	0x0064
        /*0064*/ 	.byte	0x00, 0xf0, 0x11, 0x00


	//----- nvinfo : EIATTR_KPARAM_INFO
	.align		4
.L_20:
        /*0068*/ 	.byte	0x04, 0x17
        /*006a*/ 	.short	(.L_22 - .L_21)
.L_21:
        /*006c*/ 	.word	0x00000000
        /*0070*/ 	.short	0x0013
        /*0072*/ 	.short	0x0060
        /*0074*/ 	.byte	0x00, 0xf0, 0x11, 0x00


	//----- nvinfo : EIATTR_KPARAM_INFO
	.align		4
.L_22:
        /*0078*/ 	.byte	0x04, 0x17
        /*007a*/ 	.short	(.L_24 - .L_23)
.L_23:
        /*007c*/ 	.word	0x00000000
        /*0080*/ 	.short	0x0012
        /*0082*/ 	.short	0x005c
        /*0084*/ 	.byte	0x00, 0xf0, 0x11, 0x00


	//----- nvinfo : EIATTR_KPARAM_INFO
	.align		4
.L_24:
        /*0088*/ 	.byte	0x04, 0x17
        /*008a*/ 	.short	(.L_26 - .L_25)
.L_25:
        /*008c*/ 	.word	0x00000000
        /*0090*/ 	.short	0x0011
        /*0092*/ 	.short	0x0058
        /*0094*/ 	.byte	0x00, 0xf0, 0x11, 0x00


	//----- nvinfo : EIATTR_KPARAM_INFO
	.align		4
.L_26:
        /*0098*/ 	.byte	0x04, 0x17
        /*009a*/ 	.short	(.L_28 - .L_27)
.L_27:
        /*009c*/ 	.word	0x00000000
        /*00a0*/ 	.short	0x0010
        /*00a2*/ 	.short	0x0054
        /*00a4*/ 	.byte	0x00, 0xf0, 0x11, 0x00


	//----- nvinfo : EIATTR_KPARAM_INFO
	.align		4
.L_28:
        /*00a8*/ 	.byte	0x04, 0x17
        /*00aa*/ 	.short	(.L_30 - .L_29)
.L_29:
        /*00ac*/ 	.word	0x00000000
        /*00b0*/ 	.short	0x000f
        /*00b2*/ 	.short	0x0050
        /*00b4*/ 	.byte	0x00, 0xf0, 0x11, 0x00


	//----- nvinfo : EIATTR_KPARAM_INFO
	.align		4
.L_30:
        /*00b8*/ 	.byte	0x04, 0x17
        /*00ba*/ 	.short	(.L_32 - .L_31)
.L_31:
        /*00bc*/ 	.word	0x00000000
        /*00c0*/ 	.short	0x000e
        /*00c2*/ 	.short	0x004c
        /*00c4*/ 	.byte	0x00, 0xf0, 0x11, 0x00


	//----- nvinfo : EIATTR_KPARAM_INFO
	.align		4
.L_32:
        /*00c8*/ 	.byte	0x04, 0x17
        /*00ca*/ 	.short	(.L_34 - .L_33)
.L_33:
        /*00cc*/ 	.word	0x00000000
        /*00d0*/ 	.short	0x000d
        /*00d2*/ 	.short	0x0048
        /*00d4*/ 	.byte	0x00, 0xf0, 0x11, 0x00


	//----- nvinfo : EIATTR_KPARAM_INFO
	.align		4
.L_34:
        /*00d8*/ 	.byte	0x04, 0x17
        /*00da*/ 	.short	(.L_36 - .L_35)
.L_35:
        /*00dc*/ 	.word	0x00000000
        /*00e0*/ 	.short	0x000c
        /*00e2*/ 	.short	0x0044
        /*00e4*/ 	.byte	0x00, 0xf0, 0x11, 0x00


	//----- nvinfo : EIATTR_KPARAM_INFO
	.align		4
.L_36:
        /*00e8*/ 	.byte	0x04, 0x17
        /*00ea*/ 	.short	(.L_38 - .L_37)
.L_37:
        /*00ec*/ 	.word	0x00000000
        /*00f0*/ 	.short	0x000b
        /*00f2*/ 	.short	0x0040
        /*00f4*/ 	.byte	0x00, 0xf0, 0x11, 0x00


	//----- nvinfo : EIATTR_KPARAM_INFO
	.align		4
.L_38:
        /*00f8*/ 	.byte	0x04, 0x17
        /*00fa*/ 	.short	(.L_40 - .L_39)
.L_39:
        /*00fc*/ 	.word	0x00000000
        /*0100*/ 	.short	0x000a
        /*0102*/ 	.short	0x003c
        /*0104*/ 	.byte	0x00, 0xf0, 0x11, 0x00


	//----- nvinfo : EIATTR_KPARAM_INFO
	.align		4
.L_40:
        /*0108*/ 	.byte	0x04, 0x17
        /*010a*/ 	.short	(.L_42 - .L_41)
.L_41:
        /*010c*/ 	.word	0x00000000
        /*0110*/ 	.short	0x0009
        /*0112*/ 	.short	0x0038
        /*0114*/ 	.byte	0x00, 0xf0, 0x11, 0x00


	//----- nvinfo : EIATTR_KPARAM_INFO
	.align		4
.L_42:
        /*0118*/ 	.byte	0x04, 0x17
        /*011a*/ 	.short	(.L_44 - .L_43)
.L_43:
        /*011c*/ 	.word	0x00000000
        /*0120*/ 	.short	0x0008
        /*0122*/ 	.short	0x0034
        /*0124*/ 	.byte	0x00, 0xf0, 0x11, 0x00


	//----- nvinfo : EIATTR_KPARAM_INFO
	.align		4
.L_44:
        /*0128*/ 	.byte	0x04, 0x17
        /*012a*/ 	.short	(.L_46 - .L_45)
.L_45:
        /*012c*/ 	.word	0x00000000
        /*0130*/ 	.short	0x0007
        /*0132*/ 	.short	0x0030
        /*0134*/ 	.byte	0x00, 0xf0, 0x11, 0x00


	//----- nvinfo : EIATTR_KPARAM_INFO
	.align		4
.L_46:
        /*0138*/ 	.byte	0x04, 0x17
        /*013a*/ 	.short	(.L_48 - .L_47)
.L_47:
        /*013c*/ 	.word	0x00000000
        /*0140*/ 	.short	0x0006
        /*0142*/ 	.short	0x002c
        /*0144*/ 	.byte	0x00, 0xf0, 0x11, 0x00


	//----- nvinfo : EIATTR_KPARAM_INFO
	.align		4
.L_48:
        /*0148*/ 	.byte	0x04, 0x17
        /*014a*/ 	.short	(.L_50 - .L_49)
.L_49:
        /*014c*/ 	.word	0x00000000
        /*0150*/ 	.short	0x0005
        /*0152*/ 	.short	0x0028
        /*0154*/ 	.byte	0x00, 0xf0, 0x11, 0x00


	//----- nvinfo : EIATTR_KPARAM_INFO
	.align		4
.L_50:
        /*0158*/ 	.byte	0x04, 0x17
        /*015a*/ 	.short	(.L_52 - .L_51)
.L_51:
        /*015c*/ 	.word	0x00000000
        /*0160*/ 	.short	0x0004
        /*0162*/ 	.short	0x0020
        /*0164*/ 	.byte	0x00, 0xf4, 0x21, 0x00


	//----- nvinfo : EIATTR_KPARAM_INFO
	.align		4
.L_52:
        /*0168*/ 	.byte	0x04, 0x17
        /*016a*/ 	.short	(.L_54 - .L_53)
.L_53:
        /*016c*/ 	.word	0x00000000
        /*0170*/ 	.short	0x0003
        /*0172*/ 	.short	0x0018
        /*0174*/ 	.byte	0x00, 0xf4, 0x21, 0x00


	//----- nvinfo : EIATTR_KPARAM_INFO
	.align		4
.L_54:
        /*0178*/ 	.byte	0x04, 0x17
        /*017a*/ 	.short	(.L_56 - .L_55)
.L_55:
        /*017c*/ 	.word	0x00000000
        /*0180*/ 	.short	0x0002
        /*0182*/ 	.short	0x0010
        /*0184*/ 	.byte	0x00, 0xf4, 0x21, 0x00


	//----- nvinfo : EIATTR_KPARAM_INFO
	.align		4
.L_56:
        /*0188*/ 	.byte	0x04, 0x17
        /*018a*/ 	.short	(.L_58 - .L_57)
.L_57:
        /*018c*/ 	.word	0x00000000
        /*0190*/ 	.short	0x0001
        /*0192*/ 	.short	0x0008
        /*0194*/ 	.byte	0x00, 0xf4, 0x21, 0x00


	//----- nvinfo : EIATTR_KPARAM_INFO
	.align		4
.L_58:
        /*0198*/ 	.byte	0x04, 0x17
        /*019a*/ 	.short	(.L_60 - .L_59)
.L_59:
        /*019c*/ 	.word	0x00000000
        /*01a0*/ 	.short	0x0000
        /*01a2*/ 	.short	0x0000
        /*01a4*/ 	.byte	0x00, 0xf4, 0x21, 0x00


	//----- nvinfo : EIATTR_SPARSE_MMA_MASK
	.align		4
.L_60:
        /*01a8*/ 	.byte	0x03, 0x50
        /*01aa*/ 	.short	0x0000


	//----- nvinfo : EIATTR_MAXREG_COUNT
	.align		4
        /*01ac*/ 	.byte	0x03, 0x1b
        /*01ae*/ 	.short	0x00ff


	//----- nvinfo : EIATTR_NUM_BARRIERS
	.align		4
        /*01b0*/ 	.byte	0x02, 0x4c
        /*01b2*/ 	.byte	0x01
	.zero		1


	//----- nvinfo : EIATTR_ANNOTATIONS
	.align		4
        /*01b4*/ 	.byte	0x04, 0x55
        /*01b6*/ 	.short	(.L_62 - .L_61)


	//   ....[0]....
.L_61:
        /*01b8*/ 	.word	0x00000001
        /*01bc*/ 	.byte	0x30, 0x30, 0x00, 0x00, 0x01, 0x00, 0x00, 0x00, 0x60, 0x34, 0x00, 0x00, 0x01, 0x00, 0x00, 0x00
        /* <DEDUP_REMOVED lines=39> */
        /*043c*/ 	.byte	0xe0, 0x5d, 0x00, 0x00


	//----- nvinfo : EIATTR_MERCURY_ISA_VERSION
	.align		4
.L_62:
        /*0440*/ 	.byte	0x03, 0x5f
        /*0442*/ 	.short	0x0101


	//----- nvinfo : EIATTR_COOP_GROUP_MASK_REGIDS
	.align		4
        /*0444*/ 	.byte	0x04, 0x29
        /*0446*/ 	.short	(.L_64 - .L_63)


	//   ....[0]....
.L_63:
        /*0448*/ 	.word	0xffffffff


	//   ....[1]....
        /*044c*/ 	.word	0xffffffff


	//   ....[2]....
        /*0450*/ 	.word	0xffffffff


	//   ....[3]....
        /*0454*/ 	.word	0xffffffff


	//   ....[4]....
        /*0458*/ 	.word	0xffffffff


	//   ....[5]....
        /*045c*/ 	.word	0xffffffff


	//   ....[6]....
        /*0460*/ 	.word	0xffffffff


	//   ....[7]....
        /*0464*/ 	.word	0xffffffff


	//----- nvinfo : EIATTR_COOP_GROUP_INSTR_OFFSETS
	.align		4
.L_64:
        /*0468*/ 	.byte	0x04, 0x28
        /*046a*/ 	.short	(.L_66 - .L_65)


	//   ....[0]....
.L_65:
        /*046c*/ 	.word	0x000059d0


	//   ....[1]....
        /*0470*/ 	.word	0x00005ab0


	//   ....[2]....
        /*0474*/ 	.word	0x00005b10


	//   ....[3]....
        /*0478*/ 	.word	0x00005c00


	//   ....[4]....
        /*047c*/ 	.word	0x00006ab0


	//   ....[5]....
        /*0480*/ 	.word	0x00006ac0


	//   ....[6]....
        /*0484*/ 	.word	0x00006b00


	//   ....[7]....
        /*0488*/ 	.word	0x00006b10


	//----- nvinfo : EIATTR_EXIT_INSTR_OFFSETS
	.align		4
.L_66:
        /*048c*/ 	.byte	0x04, 0x1c
        /*048e*/ 	.short	(.L_68 - .L_67)


	//   ....[0]....
.L_67:
        /*0490*/ 	.word	0x0000bf90


	//   ....[1]....
        /*0494*/ 	.word	0x0000bfc0


	//----- nvinfo : EIATTR_REQNTID
	.align		4
.L_68:
        /*0498*/ 	.byte	0x04, 0x10
        /*049a*/ 	.short	(.L_70 - .L_69)
.L_69:
        /*049c*/ 	.word	0x00000100
        /*04a0*/ 	.word	0x00000001
        /*04a4*/ 	.word	0x00000001


	//----- nvinfo : EIATTR_CBANK_PARAM_SIZE
	.align		4
.L_70:
        /*04a8*/ 	.byte	0x03, 0x19
        /*04aa*/ 	.short	0x0088


	//----- nvinfo : EIATTR_PARAM_CBANK
	.align		4
        /*04ac*/ 	.byte	0x04, 0x0a
        /*04ae*/ 	.short	(.L_72 - .L_71)
	.align		4
.L_71:
        /*04b0*/ 	.word	index@(.nv.constant0.attn_fwd)
        /*04b4*/ 	.short	0x0210
        /*04b6*/ 	.short	0x0088


	//----- nvinfo : EIATTR_SW_WAR
	.align		4
.L_72:
        /*04b8*/ 	.byte	0x04, 0x36
        /*04ba*/ 	.short	(.L_74 - .L_73)
.L_73:
        /*04bc*/ 	.word	0x00000008
.L_74:


//--------------------- .nv.callgraph             --------------------------
	.section	.nv.callgraph,"",@"SHT_CUDA_CALLGRAPH"
	.align	4
	.sectionentsize	8
	.align		4
        /*0000*/ 	.word	0x00000000
	.align		4
        /*0004*/ 	.word	0xffffffff
	.align		4
        /*0008*/ 	.word	0x00000000
	.align		4
        /*000c*/ 	.word	0xfffffffe
	.align		4
        /*0010*/ 	.word	0x00000000
	.align		4
        /*0014*/ 	.word	0xfffffffd
	.align		4
        /*0018*/ 	.word	0x00000000
	.align		4
        /*001c*/ 	.word	0xfffffffc


//--------------------- .nv.constant4             --------------------------
	.section	.nv.constant4,"a",@progbits
	.align	8
	.align		8
.nv.constant4:
        /*0000*/ 	.dword	_$_str


//--------------------- .text.attn_fwd            --------------------------
	.section	.text.attn_fwd,"ax",@progbits
	.align	128
        .global         attn_fwd
        .type           attn_fwd,@function
        .size           attn_fwd,(.L_x_3 - attn_fwd)
        .other          attn_fwd,@"STO_CUDA_ENTRY STV_DEFAULT"
attn_fwd:
.text.attn_fwd:
[----:B------:R-:W0:Y:S01]  /*0000*/  LDC R1, c[0x0][0x28] ;  /* 0x00000a00ff017b82 */ /* 0x000e220000000800 */
[----:B------:R-:W1:Y:S07]  /*0010*/  S2R R168, SR_TID.X ;  /* 0x0000000000a87919 */ /* 0x000e6e0000002100 */
[----:B------:R-:W2:Y:S01]  /*0020*/  S2UR UR6, SR_CTAID.Y ;  /* 0x00000000000679c3 */ /* 0x000ea20000002600 */
[----:B------:R-:W-:Y:S01]  /*0030*/  ULDC.64 UR4, c[0x0][0x240] ;  /* 0x0000900000047ab9 */ /* 0x000fe20000000a00 */
[----:B0-----:R-:W-:Y:S01]  /*0040*/  VIADD R1, R1, 0xfffffec0 ;  /* 0xfffffec001017836 */ /* 0x001fe20000000000 */
[----:B------:R-:W0:Y:S05]  /*0050*/  S2R R3, SR_CTAID.X ;  /* 0x0000000000037919 */ /* 0x000e2a0000002500 */
[----:B------:R-:W3:Y:S08]  /*0060*/  LDC R12, c[0x0][0x248] ;  /* 0x00009200ff0c7b82 */ /* 0x000ef00000000800 */
[----:B------:R-:W4:Y:S01]  /*0070*/  LDC.64 R6, c[0x0][0x210] ;  /* 0x00008400ff067b82 */ /* 0x000f220000000a00 */
[----:B--2---:R-:W-:-:S07]  /*0080*/  UIMAD UR4, UR6, UR4, URZ ;  /* 0x00000004060472a4 */ /* 0x004fce000f8e023f */
[----:B------:R-:W2:Y:S01]  /*0090*/  LDC R169, c[0x0][0x280] ;  /* 0x0000a000ffa97b82 */ /* 0x000ea20000000800 */
[----:B------:R-:W-:Y:S01]  /*00a0*/  USHF.L.U32 UR6, UR4, 0x1, URZ ;  /* 0x0000000104067899 */ /* 0x000fe2000800063f */
[----:B-1----:R-:W-:Y:S02]  /*00b0*/  LOP3.LUT R0, R168, 0x7f, RZ, 0xc0, !PT ;  /* 0x0000007fa8007812 */ /* 0x002fe400078ec0ff */
[----:B------:R-:W-:-:S03]  /*00c0*/  SHF.R.U32.HI R2, RZ, 0x7, R168 ;  /* 0x00000007ff027819 */ /* 0x000fc600000116a8 */
[----:B0-----:R-:W-:Y:S01]  /*00d0*/  IMAD R4, R3, 0x80, R0 ;  /* 0x0000008003047824 */ /* 0x001fe200078e0200 */
[----:B------:R-:W-:-:S03]  /*00e0*/  SGXT.U32 R2, R2, 0x1 ;  /* 0x000000010202781a */ /* 0x000fc60000000000 */
[----:B------:R-:W-:Y:S01]  /*00f0*/  IMAD R0, R4, UR5, RZ ;  /* 0x0000000504007c24 */ /* 0x000fe2000f8e02ff */
[----:B------:R-:W-:Y:S01]  /*0100*/  UIMAD.WIDE UR4, UR4, 0x2, URZ ;  /* 0x00000002040478a5 */ /* 0x000fe2000f8e023f */
[----:B---3--:R-:W-:Y:S02]  /*0110*/  IMAD R5, R2, R12, RZ ;  /* 0x0000000c02057224 */ /* 0x008fe400078e02ff */
[C---:B------:R-:W-:Y:S02]  /*0120*/  IMAD.SHL.U32 R3, R0.reuse, 0x2, RZ ;  /* 0x0000000200037824 */ /* 0x040fe400078e00ff */
[----:B------:R-:W-:-:S03]  /*0130*/  IMAD.HI R0, R0, 0x2, RZ ;  /* 0x0000000200007827 */ /* 0x000fc600078e02ff */
[----:B----4-:R-:W-:Y:S01]  /*0140*/  IADD3 R2, P0, P1, R3, UR6, R6 ;  /* 0x0000000603027c10 */ /* 0x010fe2000f91e006 */
[----:B------:R-:W-:Y:S01]  /*0150*/  IMAD R3, R12, 0x2, R5 ;  /* 0x000000020c037824 */ /* 0x000fe200078e0205 */
[----:B------:R-:W-:Y:S02]  /*0160*/  ULDC.64 UR6, c[0x0][0x208] ;  /* 0x0000820000067ab9 */ /* 0x000fe40000000a00 */
[----:B------:R-:W-:Y:S01]  /*0170*/  IADD3.X R0, R0, UR5, R7, P0, P1 ;  /* 0x0000000500007c10 */ /* 0x000fe200087e2407 */
[C---:B------:R-:W-:Y:S01]  /*0180*/  IMAD R11, R12.reuse, 0x2, R3 ;  /* 0x000000020c0b7824 */ /* 0x040fe200078e0203 */
[-C--:B------:R-:W-:Y:S02]  /*0190*/  LEA R6, P0, R5, R2.reuse, 0x1 ;  /* 0x0000000205067211 */ /* 0x080fe400078008ff */
[----:B------:R-:W-:Y:S02]  /*01a0*/  LEA R8, P1, R3, R2, 0x1 ;  /* 0x0000000203087211 */ /* 0x000fe400078208ff */
[----:B------:R-:W-:Y:S01]  /*01b0*/  LEA.HI.X.SX32 R7, R5, R0, 0x1, P0 ;  /* 0x0000000005077211 */ /* 0x000fe200000f0eff */
[----:B------:R-:W-:Y:S01]  /*01c0*/  IMAD R5, R12, 0x2, R11 ;  /* 0x000000020c057824 */ /* 0x000fe200078e020b */
[----:B------:R-:W-:-:S02]  /*01d0*/  LEA R10, P0, R11, R2, 0x1 ;  /* 0x000000020b0a7211 */ /* 0x000fc400078008ff */
[-C--:B------:R-:W-:Y:S01]  /*01e0*/  LEA.HI.X.SX32 R9, R3, R0.reuse, 0x1, P1 ;  /* 0x0000000003097211 */ /* 0x080fe200008f0eff */
[C---:B------:R-:W-:Y:S01]  /*01f0*/  IMAD R13, R12.reuse, 0x2, R5 ;  /* 0x000000020c0d7824 */ /* 0x040fe200078e0205 */
[----:B------:R-:W-:Y:S01]  /*0200*/  LEA.HI.X.SX32 R11, R11, R0, 0x1, P0 ;  /* 0x000000000b0b7211 */ /* 0x000fe200000f0eff */
[----:B------:R-:W3:Y:S01]  /*0210*/  LDG.E.U16 R3, desc[UR6][R6.64] ;  /* 0x0000000606037981 */ /* 0x000ee2000c1e1500 */
[-C--:B------:R-:W-:Y:S01]  /*0220*/  LEA R14, P0, R5, R2.reuse, 0x1 ;  /* 0x00000002050e7211 */ /* 0x080fe200078008ff */
[C---:B------:R-:W-:Y:S01]  /*0230*/  IMAD R19, R12.reuse, 0x2, R13 ;  /* 0x000000020c137824 */ /* 0x040fe200078e020d */
[----:B------:R-:W-:Y:S01]  /*0240*/  LEA R16, P1, R13, R2, 0x1 ;  /* 0x000000020d107211 */ /* 0x000fe200078208ff */
[----:B------:R0:W4:Y:S01]  /*0250*/  LDG.E.U16 R4, desc[UR6][R8.64] ;  /* 0x0000000608047981 */ /* 0x000122000c1e1500 */
[-C--:B------:R-:W-:Y:S02]  /*0260*/  LEA.HI.X.SX32 R15, R5, R0.reuse, 0x1, P0 ;  /* 0x00000000050f7211 */ /* 0x080fe400000f0eff */
[----:B------:R-:W-:Y:S01]  /*0270*/  LEA.HI.X.SX32 R17, R13, R0, 0x1, P1 ;  /* 0x000000000d117211 */ /* 0x000fe200008f0eff */
[C---:B------:R-:W-:Y:S01]  /*0280*/  IMAD R13, R12.reuse, 0x2, R19 ;  /* 0x000000020c0d7824 */ /* 0x040fe200078e0213 */
[C---:B------:R-:W-:Y:S01]  /*0290*/  LEA R18, P0, R19.reuse, R2, 0x1 ;  /* 0x0000000213127211 */ /* 0x040fe200078008ff */
[----:B------:R1:W5:Y:S03]  /*02a0*/  LDG.E.U16 R5, desc[UR6][R10.64] ;  /* 0x000000060a057981 */ /* 0x000366000c1e1500 */
[----:B------:R-:W-:Y:S01]  /*02b0*/  LEA.HI.X.SX32 R19, R19, R0, 0x1, P0 ;  /* 0x0000000013137211 */ /* 0x000fe200000f0eff */
[C---:B0-----:R-:W-:Y:S01]  /*02c0*/  IMAD R9, R12.reuse, 0x2, R13 ;  /* 0x000000020c097824 */ /* 0x041fe200078e020d */
[C---:B------:R-:W-:Y:S01]  /*02d0*/  LEA R20, P0, R13.reuse, R2, 0x1 ;  /* 0x000000020d147211 */ /* 0x040fe200078008ff */
[----:B------:R0:W5:Y:S03]  /*02e0*/  LDG.E.U16 R6, desc[UR6][R14.64] ;  /* 0x000000060e067981 */ /* 0x000166000c1e1500 */
[----:B------:R-:W-:Y:S01]  /*02f0*/  LEA.HI.X.SX32 R21, R13, R0, 0x1, P0 ;  /* 0x000000000d157211 */ /* 0x000fe200000f0eff */
[C---:B------:R-:W-:Y:S01]  /*0300*/  IMAD R13, R12.reuse, 0x2, R9 ;  /* 0x000000020c0d7824 */ /* 0x040fe200078e0209 */
[----:B------:R2:W4:Y:S03]  /*0310*/  LDG.E.U16 R7, desc[UR6][R16.64] ;  /* 0x0000000610077981 */ /* 0x000526000c1e1500 */
[----:B-1----:R-:W-:Y:S01]  /*0320*/  IMAD R11, R12, 0x2, R13 ;  /* 0x000000020c0b7824 */ /* 0x002fe200078e020d */
[-C--:B------:R-:W-:Y:S01]  /*0330*/  LEA R24, P1, R13, R2.reuse, 0x1 ;  /* 0x000000020d187211 */ /* 0x080fe200078208ff */
[----:B------:R1:W5:Y:S01]  /*0340*/  LDG.E.U16 R8, desc[UR6][R18.64] ;  /* 0x0000000612087981 */ /* 0x000362000c1e1500 */
[----:B------:R-:W-:-:S02]  /*0350*/  LEA R22, P0, R9, R2, 0x1 ;  /* 0x0000000209167211 */ /* 0x000fc400078008ff */
[-C--:B------:R-:W-:Y:S01]  /*0360*/  LEA.HI.X.SX32 R25, R13, R0.reuse, 0x1, P1 ;  /* 0x000000000d197211 */ /* 0x080fe200008f0eff */
[----:B------:R-:W-:Y:S01]  /*0370*/  IMAD R13, R12, 0x2, R11 ;  /* 0x000000020c0d7824 */ /* 0x000fe200078e020b */
[----:B------:R-:W-:-:S03]  /*0380*/  LEA.HI.X.SX32 R23, R9, R0, 0x1, P0 ;  /* 0x0000000009177211 */ /* 0x000fc600000f0eff */
[C---:B0-----:R-:W-:Y:S01]  /*0390*/  IMAD R15, R12.reuse, 0x2, R13 ;  /* 0x000000020c0f7824 */ /* 0x041fe200078e020d */
[C---:B------:R-:W-:Y:S01]  /*03a0*/  LEA R26, P0, R11.reuse, R2, 0x1 ;  /* 0x000000020b1a7211 */ /* 0x040fe200078008ff */
[----:B------:R0:W5:Y:S02]  /*03b0*/  LDG.E.U16 R9, desc[UR6][R20.64] ;  /* 0x0000000614097981 */ /* 0x000164000c1e1500 */
[C---:B--2---:R-:W-:Y:S01]  /*03c0*/  IMAD R17, R12.reuse, 0x2, R15 ;  /* 0x000000020c117824 */ /* 0x044fe200078e020f */
[----:B------:R-:W-:Y:S01]  /*03d0*/  LEA.HI.X.SX32 R27, R11, R0, 0x1, P0 ;  /* 0x000000000b1b7211 */ /* 0x000fe200000f0eff */
[----:B------:R2:W5:Y:S01]  /*03e0*/  LDG.E.U16 R10, desc[UR6][R22.64] ;  /* 0x00000006160a7981 */ /* 0x000562000c1e1500 */
[-C--:B-1----:R-:W-:Y:S01]  /*03f0*/  LEA R18, P0, R13, R2.reuse, 0x1 ;  /* 0x000000020d127211 */ /* 0x082fe200078008ff */
[----:B------:R-:W-:Y:S01]  /*0400*/  IMAD R31, R12, 0x2, R17 ;  /* 0x000000020c1f7824 */ /* 0x000fe200078e0211 */
[----:B------:R-:W-:Y:S01]  /*0410*/  LEA R28, P1, R17, R2, 0x1 ;  /* 0x00000002111c7211 */ /* 0x000fe200078208ff */
[----:B------:R-:W5:Y:S01]  /*0420*/  LDG.E.U16 R11, desc[UR6][R24.64] ;  /* 0x00000006180b7981 */ /* 0x000f62000c1e1500 */
[----:B------:R-:W-:-:S02]  /*0430*/  LEA.HI.X.SX32 R19, R13, R0, 0x1, P0 ;  /* 0x000000000d137211 */ /* 0x000fc400000f0eff */
[----:B0-----:R-:W-:Y:S01]  /*0440*/  LEA R20, P0, R15, R2, 0x1 ;  /* 0x000000020f147211 */ /* 0x001fe200078008ff */
[----:B------:R0:W5:Y:S01]  /*0450*/  LDG.E.U16 R13, desc[UR6][R26.64] ;  /* 0x000000061a0d7981 */ /* 0x000162000c1e1500 */
[-C--:B------:R-:W-:Y:S01]  /*0460*/  LEA.HI.X.SX32 R29, R17, R0.reuse, 0x1, P1 ;  /* 0x00000000111d7211 */ /* 0x080fe200008f0eff */
[----:B------:R-:W-:Y:S01]  /*0470*/  IMAD R17, R12, 0x2, R31 ;  /* 0x000000020c117824 */ /* 0x000fe200078e021f */
[----:B------:R-:W-:Y:S01]  /*0480*/  LEA.HI.X.SX32 R21, R15, R0, 0x1, P0 ;  /* 0x000000000f157211 */ /* 0x000fe200000f0eff */
[----:B------:R-:W5:Y:S01]  /*0490*/  LDG.E.U16 R14, desc[UR6][R18.64] ;  /* 0x00000006120e7981 */ /* 0x000f62000c1e1500 */
[----:B--2---:R-:W-:-:S03]  /*04a0*/  LEA R22, P0, R31, R2, 0x1 ;  /* 0x000000021f167211 */ /* 0x004fc600078008ff */
[----:B------:R1:W2:Y:S01]  /*04b0*/  LDG.E.U16 R15, desc[UR6][R20.64] ;  /* 0x00000006140f7981 */ /* 0x0002a2000c1e1500 */
[----:B------:R-:W-:Y:S01]  /*04c0*/  LEA.HI.X.SX32 R23, R31, R0, 0x1, P0 ;  /* 0x000000001f177211 */ /* 0x000fe200000f0eff */
[C---:B0-----:R-:W-:Y:S01]  /*04d0*/  IMAD R27, R12.reuse, 0x2, R17 ;  /* 0x000000020c1b7824 */ /* 0x041fe200078e0211 */
[C---:B------:R-:W-:Y:S01]  /*04e0*/  LEA R24, P0, R17.reuse, R2, 0x1 ;  /* 0x0000000211187211 */ /* 0x040fe200078008ff */
[----:B------:R-:W2:Y:S02]  /*04f0*/  LDG.E.U16 R16, desc[UR6][R28.64] ;  /* 0x000000061c107981 */ /* 0x000ea4000c1e1500 */
[C---:B------:R-:W-:Y:S01]  /*0500*/  IMAD R31, R12.reuse, 0x2, R27 ;  /* 0x000000020c1f7824 */ /* 0x040fe200078e021b */
[----:B------:R-:W-:Y:S02]  /*0510*/  LEA.HI.X.SX32 R25, R17, R0, 0x1, P0 ;  /* 0x0000000011197211 */ /* 0x000fe400000f0eff */
[-C--:B------:R-:W-:Y:S01]  /*0520*/  LEA R26, P0, R27, R2.reuse, 0x1 ;  /* 0x000000021b1a7211 */ /* 0x080fe200078008ff */
[----:B------:R-:W-:Y:S01]  /*0530*/  IMAD R33, R12, 0x2, R31 ;  /* 0x000000020c217824 */ /* 0x000fe200078e021f */
[----:B------:R0:W2:Y:S01]  /*0540*/  LDG.E.U16 R17, desc[UR6][R22.64] ;  /* 0x0000000616117981 */ /* 0x0000a2000c1e1500 */
[----:B------:R-:W-:-:S02]  /*0550*/  LEA R30, P1, R31, R2, 0x1 ;  /* 0x000000021f1e7211 */ /* 0x000fc400078208ff */
[C---:B-1----:R-:W-:Y:S01]  /*0560*/  IMAD R21, R12.reuse, 0x2, R33 ;  /* 0x000000020c157824 */ /* 0x042fe200078e0221 */
[----:B------:R-:W-:Y:S01]  /*0570*/  LEA.HI.X.SX32 R27, R27, R0, 0x1, P0 ;  /* 0x000000001b1b7211 */ /* 0x000fe200000f0eff */
[----:B------:R1:W2:Y:S01]  /*0580*/  LDG.E.U16 R18, desc[UR6][R24.64] ;  /* 0x0000000618127981 */ /* 0x0002a2000c1e1500 */
[----:B------:R-:W-:Y:S02]  /*0590*/  LEA R32, P0, R33, R2, 0x1 ;  /* 0x0000000221207211 */ /* 0x000fe400078008ff */
[-C--:B------:R-:W-:Y:S01]  /*05a0*/  LEA.HI.X.SX32 R31, R31, R0.reuse, 0x1, P1 ;  /* 0x000000001f1f7211 */ /* 0x080fe200008f0eff */
[----:B------:R1:W2:Y:S01]  /*05b0*/  LDG.E.U16 R19, desc[UR6][R26.64] ;  /* 0x000000061a137981 */ /* 0x0002a2000c1e1500 */
[C---:B0-----:R-:W-:Y:S01]  /*05c0*/  IMAD R23, R12.reuse, 0x2, R21 ;  /* 0x000000020c177824 */ /* 0x041fe200078e0215 */
[----:B------:R-:W-:Y:S02]  /*05d0*/  LEA.HI.X.SX32 R33, R33, R0, 0x1, P0 ;  /* 0x0000000021217211 */ /* 0x000fe400000f0eff */
[C---:B------:R-:W-:Y:S01]  /*05e0*/  LEA R28, P0, R21.reuse, R2, 0x1 ;  /* 0x00000002151c7211 */ /* 0x040fe200078008ff */
[C---:B------:R-:W-:Y:S01]  /*05f0*/  IMAD R37, R12.reuse, 0x2, R23 ;  /* 0x000000020c257824 */ /* 0x040fe200078e0217 */
[----:B------:R-:W2:Y:S02]  /*0600*/  LDG.E.U16 R20, desc[UR6][R30.64] ;  /* 0x000000061e147981 */ /* 0x000ea4000c1e1500 */
[----:B------:R-:W-:Y:S01]  /*0610*/  LEA.HI.X.SX32 R29, R21, R0, 0x1, P0 ;  /* 0x00000000151d7211 */ /* 0x000fe200000f0eff */
[C---:B-1----:R-:W-:Y:S01]  /*0620*/  IMAD R25, R12.reuse, 0x2, R37 ;  /* 0x000000020c197824 */ /* 0x042fe200078e0225 */
[-C--:B------:R-:W-:Y:S01]  /*0630*/  LEA R34, P0, R23, R2.reuse, 0x1 ;  /* 0x0000000217227211 */ /* 0x080fe200078008ff */
[----:B------:R0:W2:Y:S01]  /*0640*/  LDG.E.U16 R21, desc[UR6][R32.64] ;  /* 0x0000000620157981 */ /* 0x0000a2000c1e1500 */
[----:B------:R-:W-:Y:S01]  /*0650*/  LEA R36, P1, R37, R2, 0x1 ;  /* 0x0000000225247211 */ /* 0x000fe200078208ff */
[----:B------:R-:W-:Y:S01]  /*0660*/  IMAD R27, R12, 0x2, R25 ;  /* 0x000000020c1b7824 */ /* 0x000fe200078e0219 */
[----:B------:R-:W-:Y:S01]  /*0670*/  LEA.HI.X.SX32 R35, R23, R0, 0x1, P0 ;  /* 0x0000000017237211 */ /* 0x000fe200000f0eff */
[----:B------:R1:W2:Y:S01]  /*0680*/  LDG.E.U16 R22, desc[UR6][R28.64] ;  /* 0x000000061c167981 */ /* 0x0002a2000c1e1500 */
[----:B------:R-:W-:-:S02]  /*0690*/  LEA R38, P0, R25, R2, 0x1 ;  /* 0x0000000219267211 */ /* 0x000fc400078008ff */
[-C--:B------:R-:W-:Y:S01]  /*06a0*/  LEA.HI.X.SX32 R37, R37, R0.reuse, 0x1, P1 ;  /* 0x0000000025257211 */ /* 0x080fe200008f0eff */
[----:B------:R-:W2:Y:S01]  /*06b0*/  LDG.E.U16 R23, desc[UR6][R34.64] ;  /* 0x0000000622177981 */ /* 0x000ea2000c1e1500 */
[----:B------:R-:W-:Y:S01]  /*06c0*/  LEA.HI.X.SX32 R39, R25, R0, 0x1, P0 ;  /* 0x0000000019277211 */ /* 0x000fe200000f0eff */
[C---:B0-----:R-:W-:Y:S01]  /*06d0*/  IMAD R33, R12.reuse, 0x2, R27 ;  /* 0x000000020c217824 */ /* 0x041fe200078e021b */
[C---:B------:R-:W-:Y:S01]  /*06e0*/  LEA R30, P0, R27.reuse, R2, 0x1 ;  /* 0x000000021b1e7211 */ /* 0x040fe200078008ff */
[----:B------:R0:W2:Y:S03]  /*06f0*/  LDG.E.U16 R24, desc[UR6][R36.64] ;  /* 0x0000000624187981 */ /* 0x0000a6000c1e1500 */
[----:B------:R-:W-:Y:S01]  /*0700*/  LEA.HI.X.SX32 R31, R27, R0, 0x1, P0 ;  /* 0x000000001b1f7211 */ /* 0x000fe200000f0eff */
[C---:B------:R-:W-:Y:S01]  /*0710*/  IMAD R27, R12.reuse, 0x2, R33 ;  /* 0x000000020c1b7824 */ /* 0x040fe200078e0221 */
[C---:B------:R-:W-:Y:S01]  /*0720*/  LEA R32, P0, R33.reuse, R2, 0x1 ;  /* 0x0000000221207211 */ /* 0x040fe200078008ff */
[----:B------:R0:W2:Y:S02]  /*0730*/  LDG.E.U16 R25, desc[UR6][R38.64] ;  /* 0x0000000626197981 */ /* 0x0000a4000c1e1500 */
[C---:B-1----:R-:W-:Y:S01]  /*0740*/  IMAD R29, R12.reuse, 0x2, R27 ;  /* 0x000000020c1d7824 */ /* 0x042fe200078e021b */
[----:B------:R-:W-:Y:S01]  /*0750*/  LEA.HI.X.SX32 R33, R33, R0, 0x1, P0 ;  /* 0x0000000021217211 */ /* 0x000fe200000f0eff */
[----:B------:R-:W2:Y:S01]  /*0760*/  LDG.E.U16 R26, desc[UR6][R30.64] ;  /* 0x000000061e1a7981 */ /* 0x000ea2000c1e1500 */
[-C--:B------:R-:W-:Y:S01]  /*0770*/  LEA R40, P1, R27, R2.reuse, 0x1 ;  /* 0x000000021b287211 */ /* 0x080fe200078208ff */
[----:B0-----:R-:W-:Y:S01]  /*0780*/  IMAD R37, R12, 0x2, R29 ;  /* 0x000000020c257824 */ /* 0x001fe200078e021d */
[----:B------:R-:W-:-:S03]  /*0790*/  LEA R34, P0, R29, R2, 0x1 ;  /* 0x000000021d227211 */ /* 0x000fc600078008ff */
[C---:B------:R-:W-:Y:S01]  /*07a0*/  IMAD R39, R12.reuse, 0x2, R37 ;  /* 0x000000020c277824 */ /* 0x040fe200078e0225 */
[----:B------:R-:W-:Y:S02]  /*07b0*/  LEA.HI.X.SX32 R35, R29, R0, 0x1, P0 ;  /* 0x000000001d237211 */ /* 0x000fe400000f0eff */
[----:B------:R-:W-:Y:S01]  /*07c0*/  LEA R36, P0, R37, R2, 0x1 ;  /* 0x0000000225247211 */ /* 0x000fe200078008ff */
[C---:B------:R-:W-:Y:S01]  /*07d0*/  IMAD R43, R12.reuse, 0x2, R39 ;  /* 0x000000020c2b7824 */ /* 0x040fe200078e0227 */
[-C--:B------:R-:W-:Y:S01]  /*07e0*/  LEA.HI.X.SX32 R41, R27, R0.reuse, 0x1, P1 ;  /* 0x000000001b297211 */ /* 0x080fe200008f0eff */
[----:B------:R-:W2:Y:S01]  /*07f0*/  LDG.E.U16 R29, desc[UR6][R34.64] ;  /* 0x00000006221d7981 */ /* 0x000ea2000c1e1500 */
[----:B------:R-:W-:Y:S01]  /*0800*/  LEA.HI.X.SX32 R37, R37, R0, 0x1, P0 ;  /* 0x0000000025257211 */ /* 0x000fe200000f0eff */
[----:B------:R-:W-:Y:S01]  /*0810*/  IMAD R45, R12, 0x2, R43 ;  /* 0x000000020c2d7824 */ /* 0x000fe200078e022b */
[C---:B------:R-:W-:Y:S01]  /*0820*/  LEA R38, P0, R39.reuse, R2, 0x1 ;  /* 0x0000000227267211 */ /* 0x040fe200078008ff */
[----:B------:R0:W2:Y:S03]  /*0830*/  LDG.E.U16 R27, desc[UR6][R32.64] ;  /* 0x00000006201b7981 */ /* 0x0000a6000c1e1500 */
[----:B------:R-:W-:Y:S01]  /*0840*/  LEA.HI.X.SX32 R39, R39, R0, 0x1, P0 ;  /* 0x0000000027277211 */ /* 0x000fe200000f0eff */
[----:B------:R1:W2:Y:S01]  /*0850*/  LDG.E.U16 R28, desc[UR6][R40.64] ;  /* 0x00000006281c7981 */ /* 0x0002a2000c1e1500 */
[----:B------:R-:W-:-:S02]  /*0860*/  LEA R44, P0, R45, R2, 0x1 ;  /* 0x000000022d2c7211 */ /* 0x000fc400078008ff */
[----:B------:R-:W-:Y:S01]  /*0870*/  LEA R42, P1, R43, R2, 0x1 ;  /* 0x000000022b2a7211 */ /* 0x000fe200078208ff */
[----:B------:R1:W2:Y:S01]  /*0880*/  LDG.E.U16 R30, desc[UR6][R36.64] ;  /* 0x00000006241e7981 */ /* 0x0002a2000c1e1500 */
[C---:B0-----:R-:W-:Y:S01]  /*0890*/  IMAD R33, R12.reuse, 0x2, R45 ;  /* 0x000000020c217824 */ /* 0x041fe200078e022d */
[----:B------:R-:W-:Y:S02]  /*08a0*/  LEA.HI.X.SX32 R45, R45, R0, 0x1, P0 ;  /* 0x000000002d2d7211 */ /* 0x000fe400000f0eff */
[----:B------:R0:W2:Y:S01]  /*08b0*/  LDG.E.U16 R31, desc[UR6][R38.64] ;  /* 0x00000006261f7981 */ /* 0x0000a2000c1e1500 */
[----:B------:R-:W-:Y:S01]  /*08c0*/  IMAD R35, R12, 0x2, R33 ;  /* 0x000000020c237824 */ /* 0x000fe200078e0221 */
[----:B-1----:R-:W-:-:S03]  /*08d0*/  LEA R40, P0, R33, R2, 0x1 ;  /* 0x0000000221287211 */ /* 0x002fc600078008ff */
[C---:B------:R-:W-:Y:S01]  /*08e0*/  IMAD R49, R12.reuse, 0x2, R35 ;  /* 0x000000020c317824 */ /* 0x040fe200078e0223 */
[----:B------:R-:W-:Y:S02]  /*08f0*/  LEA.HI.X.SX32 R41, R33, R0, 0x1, P0 ;  /* 0x0000000021297211 */ /* 0x000fe400000f0eff */
[----:B------:R-:W-:Y:S01]  /*0900*/  LEA R46, P0, R35, R2, 0x1 ;  /* 0x00000002232e7211 */ /* 0x000fe200078008ff */
[C---:B------:R-:W-:Y:S01]  /*0910*/  IMAD R37, R12.reuse, 0x2, R49 ;  /* 0x000000020c257824 */ /* 0x040fe200078e0231 */
[-C--:B------:R-:W-:Y:S01]  /*0920*/  LEA.HI.X.SX32 R43, R43, R0.reuse, 0x1, P1 ;  /* 0x000000002b2b7211 */ /* 0x080fe200008f0eff */
[----:B------:R1:W2:Y:S01]  /*0930*/  LDG.E.U16 R33, desc[UR6][R44.64] ;  /* 0x000000062c217981 */ /* 0x0002a2000c1e1500 */
[----:B------:R-:W-:Y:S01]  /*0940*/  LEA.HI.X.SX32 R47, R35, R0, 0x1, P0 ;  /* 0x00000000232f7211 */ /* 0x000fe200000f0eff */
[C---:B0-----:R-:W-:Y:S01]  /*0950*/  IMAD R39, R12.reuse, 0x2, R37 ;  /* 0x000000020c277824 */ /* 0x041fe200078e0225 */
[C---:B------:R-:W-:Y:S01]  /*0960*/  LEA R50, P0, R37.reuse, R2, 0x1 ;  /* 0x0000000225327211 */ /* 0x040fe200078008ff */
[----:B------:R0:W2:Y:S03]  /*0970*/  LDG.E.U16 R32, desc[UR6][R42.64] ;  /* 0x000000062a207981 */ /* 0x0000a6000c1e1500 */
[----:B------:R-:W-:Y:S01]  /*0980*/  LEA.HI.X.SX32 R51, R37, R0, 0x1, P0 ;  /* 0x0000000025337211 */ /* 0x000fe200000f0eff */
[----:B------:R0:W2:Y:S01]  /*0990*/  LDG.E.U16 R34, desc[UR6][R40.64] ;  /* 0x0000000628227981 */ /* 0x0000a2000c1e1500 */
[----:B-1----:R-:W-:Y:S01]  /*09a0*/  IMAD R45, R12, 0x2, R39 ;  /* 0x000000020c2d7824 */ /* 0x002fe200078e0227 */
[----:B------:R-:W-:-:S02]  /*09b0*/  LEA R48, P1, R49, R2, 0x1 ;  /* 0x0000000231307211 */ /* 0x000fc400078208ff */
[----:B------:R1:W2:Y:S01]  /*09c0*/  LDG.E.U16 R35, desc[UR6][R46.64] ;  /* 0x000000062e237981 */ /* 0x0002a2000c1e1500 */
[----:B0-----:R-:W-:-:S03]  /*09d0*/  LEA R42, P0, R39, R2, 0x1 ;  /* 0x00000002272a7211 */ /* 0x001fc600078008ff */
[----:B------:R-:W2:Y:S01]  /*09e0*/  LDG.E.U16 R37, desc[UR6][R50.64] ;  /* 0x0000000632257981 */ /* 0x000ea2000c1e1500 */
[----:B------:R-:W-:Y:S01]  /*09f0*/  LEA.HI.X.SX32 R43, R39, R0, 0x1, P0 ;  /* 0x00000000272b7211 */ /* 0x000fe200000f0eff */
[----:B------:R-:W-:-:S04]  /*0a00*/  IMAD R39, R12, 0x2, R45 ;  /* 0x000000020c277824 */ /* 0x000fc800078e022d */
[C---:B------:R-:W-:Y:S01]  /*0a10*/  IMAD R41, R12.reuse, 0x2, R39 ;  /* 0x000000020c297824 */ /* 0x040fe200078e0227 */
[----:B------:R-:W-:Y:S01]  /*0a20*/  LEA R44, P0, R45, R2, 0x1 ;  /* 0x000000022d2c7211 */ /* 0x000fe200078008ff */
[----:B------:R-:W2:Y:S02]  /*0a30*/  LDG.E.U16 R38, desc[UR6][R42.64] ;  /* 0x000000062a267981 */ /* 0x000ea4000c1e1500 */
[----:B------:R-:W-:-:S04]  /*0a40*/  IMAD R55, R12, 0x2, R41 ;  /* 0x000000020c377824 */ /* 0x000fc800078e0229 */
[----:B------:R-:W-:-:S04]  /*0a50*/  IMAD R57, R12, 0x2, R55 ;  /* 0x000000020c397824 */ /* 0x000fc800078e0237 */
[----:B------:R-:W-:-:S04]  /*0a60*/  IMAD R59, R12, 0x2, R57 ;  /* 0x000000020c3b7824 */ /* 0x000fc800078e0239 */
[C---:B------:R-:W-:Y:S01]  /*0a70*/  IMAD R61, R12.reuse, 0x2, R59 ;  /* 0x000000020c3d7824 */ /* 0x040fe200078e023b */
[-C--:B------:R-:W-:Y:S02]  /*0a80*/  LEA.HI.X.SX32 R49, R49, R0.reuse, 0x1, P1 ;  /* 0x0000000031317211 */ /* 0x080fe400008f0eff */
[----:B------:R-:W-:Y:S01]  /*0a90*/  LEA.HI.X.SX32 R45, R45, R0, 0x1, P0 ;  /* 0x000000002d2d7211 */ /* 0x000fe200000f0eff */
[C---:B------:R-:W-:Y:S01]  /*0aa0*/  IMAD R63, R12.reuse, 0x2, R61 ;  /* 0x000000020c3f7824 */ /* 0x040fe200078e023d */
[C---:B-1----:R-:W-:Y:S01]  /*0ab0*/  LEA R46, P0, R41.reuse, R2, 0x1 ;  /* 0x00000002292e7211 */ /* 0x042fe200078008ff */
[----:B------:R0:W2:Y:S02]  /*0ac0*/  LDG.E.U16 R36, desc[UR6][R48.64] ;  /* 0x0000000630247981 */ /* 0x0000a4000c1e1500 */
[C---:B------:R-:W-:Y:S01]  /*0ad0*/  IMAD R65, R12.reuse, 0x2, R63 ;  /* 0x000000020c417824 */ /* 0x040fe200078e023f */
[----:B------:R-:W-:Y:S02]  /*0ae0*/  LEA.HI.X.SX32 R47, R41, R0, 0x1, P0 ;  /* 0x00000000292f7211 */ /* 0x000fe400000f0eff */
[----:B------:R-:W-:Y:S01]  /*0af0*/  LEA R52, P1, R39, R2, 0x1 ;  /* 0x0000000227347211 */ /* 0x000fe200078208ff */
[----:B------:R-:W-:-:S02]  /*0b00*/  IMAD R67, R12, 0x2, R65 ;  /* 0x000000020c437824 */ /* 0x000fc400078e0241 */
[----:B------:R-:W2:Y:S01]  /*0b10*/  LDG.E.U16 R41, desc[UR6][R46.64] ;  /* 0x000000062e297981 */ /* 0x000ea2000c1e1500 */
[----:B0-----:R-:W-:Y:S02]  /*0b20*/  LEA R48, P0, R55, R2, 0x1 ;  /* 0x0000000237307211 */ /* 0x001fe400078008ff */
[-C--:B------:R-:W-:Y:S02]  /*0b30*/  LEA.HI.X.SX32 R53, R39, R0.reuse, 0x1, P1 ;  /* 0x0000000027357211 */ /* 0x080fe400008f0eff */
[----:B------:R-:W-:Y:S01]  /*0b40*/  LEA.HI.X.SX32 R49, R55, R0, 0x1, P0 ;  /* 0x0000000037317211 */ /* 0x000fe200000f0eff */
[----:B------:R-:W-:Y:S01]  /*0b50*/  IMAD R69, R12, 0x2, R67 ;  /* 0x000000020c457824 */ /* 0x000fe200078e0243 */
[C---:B------:R-:W-:Y:S01]  /*0b60*/  LEA R50, P0, R57.reuse, R2, 0x1 ;  /* 0x0000000239327211 */ /* 0x040fe200078008ff */
[----:B------:R0:W2:Y:S03]  /*0b70*/  LDG.E.U16 R40, desc[UR6][R52.64] ;  /* 0x0000000634287981 */ /* 0x0000a6000c1e1500 */
[----:B------:R-:W-:Y:S01]  /*0b80*/  LEA.HI.X.SX32 R51, R57, R0, 0x1, P0 ;  /* 0x0000000039337211 */ /* 0x000fe200000f0eff */
[----:B------:R1:W2:Y:S01]  /*0b90*/  LDG.E.U16 R42, desc[UR6][R48.64] ;  /* 0x00000006302a7981 */ /* 0x0002a2000c1e1500 */
[----:B------:R-:W-:-:S03]  /*0ba0*/  LEA R54, P1, R59, R2, 0x1 ;  /* 0x000000023b367211 */ /* 0x000fc600078208ff */
[----:B------:R1:W2:Y:S01]  /*0bb0*/  LDG.E.U16 R43, desc[UR6][R50.64] ;  /* 0x00000006322b7981 */ /* 0x0002a2000c1e1500 */
[----:B0-----:R-:W-:-:S03]  /*0bc0*/  LEA R52, P0, R61, R2, 0x1 ;  /* 0x000000023d347211 */ /* 0x001fc600078008ff */
[----:B------:R-:W2:Y:S01]  /*0bd0*/  LDG.E.U16 R39, desc[UR6][R44.64] ;  /* 0x000000062c277981 */ /* 0x000ea2000c1e1500 */
[C---:B-1----:R-:W-:Y:S01]  /*0be0*/  IMAD R49, R12.reuse, 0x2, R69 ;  /* 0x000000020c317824 */ /* 0x042fe200078e0245 */
[----:B------:R-:W-:Y:S02]  /*0bf0*/  LEA.HI.X.SX32 R53, R61, R0, 0x1, P0 ;  /* 0x000000003d357211 */ /* 0x000fe400000f0eff */
[----:B------:R-:W-:Y:S01]  /*0c00*/  LEA R56, P0, R63, R2, 0x1 ;  /* 0x000000023f387211 */ /* 0x000fe200078008ff */
[C---:B------:R-:W-:Y:S01]  /*0c10*/  IMAD R71, R12.reuse, 0x2, R49 ;  /* 0x000000020c477824 */ /* 0x040fe200078e0231 */
[----:B------:R-:W-:Y:S02]  /*0c20*/  LEA.HI.X.SX32 R55, R59, R0, 0x1, P1 ;  /* 0x000000003b377211 */ /* 0x000fe400008f0eff */
[----:B------:R-:W-:Y:S01]  /*0c30*/  LEA R60, P1, R67, R2, 0x1 ;  /* 0x00000002433c7211 */ /* 0x000fe200078208ff */
[----:B------:R-:W-:Y:S01]  /*0c40*/  IMAD R51, R12, 0x2, R71 ;  /* 0x000000020c337824 */ /* 0x000fe200078e0247 */
[----:B------:R-:W-:Y:S01]  /*0c50*/  LEA.HI.X.SX32 R57, R63, R0, 0x1, P0 ;  /* 0x000000003f397211 */ /* 0x000fe200000f0eff */
[----:B------:R0:W2:Y:S01]  /*0c60*/  LDG.E.U16 R44, desc[UR6][R54.64] ;  /* 0x00000006362c7981 */ /* 0x0000a2000c1e1500 */
[----:B------:R-:W-:-:S02]  /*0c70*/  LEA R58, P0, R65, R2, 0x1 ;  /* 0x00000002413a7211 */ /* 0x000fc400078008ff */
[-C--:B------:R-:W-:Y:S01]  /*0c80*/  LEA.HI.X.SX32 R61, R67, R0.reuse, 0x1, P1 ;  /* 0x00000000433d7211 */ /* 0x080fe200008f0eff */
[----:B------:R-:W-:Y:S01]  /*0c90*/  IMAD R67, R12, 0x2, R51 ;  /* 0x000000020c437824 */ /* 0x000fe200078e0233 */
[----:B------:R-:W-:Y:S01]  /*0ca0*/  LEA.HI.X.SX32 R59, R65, R0, 0x1, P0 ;  /* 0x00000000413b7211 */ /* 0x000fe200000f0eff */
[----:B------:R1:W2:Y:S01]  /*0cb0*/  LDG.E.U16 R45, desc[UR6][R52.64] ;  /* 0x00000006342d7981 */ /* 0x0002a2000c1e1500 */
[----:B0-----:R-:W-:-:S03]  /*0cc0*/  LEA R54, P0, R69, R2, 0x1 ;  /* 0x0000000245367211 */ /* 0x001fc600078008ff */
[----:B------:R0:W2:Y:S04]  /*0cd0*/  LDG.E.U16 R46, desc[UR6][R56.64] ;  /* 0x00000006382e7981 */ /* 0x0000a8000c1e1500 */
[----:B------:R0:W2:Y:S01]  /*0ce0*/  LDG.E.U16 R47, desc[UR6][R58.64] ;  /* 0x000000063a2f7981 */ /* 0x0000a2000c1e1500 */
[C---:B-1----:R-:W-:Y:S01]  /*0cf0*/  IMAD R53, R12.reuse, 0x2, R67 ;  /* 0x000000020c357824 */ /* 0x042fe200078e0243 */
[----:B------:R-:W-:Y:S02]  /*0d00*/  LEA.HI.X.SX32 R55, R69, R0, 0x1, P0 ;  /* 0x0000000045377211 */ /* 0x000fe400000f0eff */
[----:B------:R1:W2:Y:S01]  /*0d10*/  LDG.E.U16 R48, desc[UR6][R60.64] ;  /* 0x000000063c307981 */ /* 0x0002a2000c1e1500 */
[----:B------:R-:W-:Y:S01]  /*0d20*/  IMAD R69, R12, 0x2, R53 ;  /* 0x000000020c457824 */ /* 0x000fe200078e0235 */
[----:B------:R-:W-:-:S03]  /*0d30*/  LEA R62, P0, R49, R2, 0x1 ;  /* 0x00000002313e7211 */ /* 0x000fc600078008ff */
[C---:B------:R-:W-:Y:S01]  /*0d40*/  IMAD R73, R12.reuse, 0x2, R69 ;  /* 0x000000020c497824 */ /* 0x040fe200078e0245 */
[----:B------:R-:W-:Y:S02]  /*0d50*/  LEA.HI.X.SX32 R63, R49, R0, 0x1, P0 ;  /* 0x00000000313f7211 */ /* 0x000fe400000f0eff */
[-C--:B0-----:R-:W-:Y:S01]  /*0d60*/  LEA R56, P0, R71, R2.reuse, 0x1 ;  /* 0x0000000247387211 */ /* 0x081fe200078008ff */
[C---:B------:R-:W-:Y:S01]  /*0d70*/  IMAD R75, R12.reuse, 0x2, R73 ;  /* 0x000000020c4b7824 */ /* 0x040fe200078e0249 */
[----:B------:R-:W-:Y:S01]  /*0d80*/  LEA R64, P1, R51, R2, 0x1 ;  /* 0x0000000233407211 */ /* 0x000fe200078208ff */
[----:B------:R0:W2:Y:S01]  /*0d90*/  LDG.E.U16 R50, desc[UR6][R62.64] ;  /* 0x000000063e327981 */ /* 0x0000a2000c1e1500 */
[----:B------:R-:W-:Y:S01]  /*0da0*/  LEA.HI.X.SX32 R57, R71, R0, 0x1, P0 ;  /* 0x0000000047397211 */ /* 0x000fe200000f0eff */
[C---:B------:R-:W-:Y:S02]  /*0db0*/  IMAD R71, R12.reuse, 0x2, R75 ;  /* 0x000000020c477824 */ /* 0x040fe400078e024b */
[----:B------:R-:W2:Y:S02]  /*0dc0*/  LDG.E.U16 R49, desc[UR6][R54.64] ;  /* 0x0000000636317981 */ /* 0x000ea4000c1e1500 */
[----:B------:R-:W-:-:S04]  /*0dd0*/  IMAD R77, R12, 0x2, R71 ;  /* 0x000000020c4d7824 */ /* 0x000fc800078e0247 */
[----:B------:R-:W-:Y:S01]  /*0de0*/  IMAD R79, R12, 0x2, R77 ;  /* 0x000000020c4f7824 */ /* 0x000fe200078e024d */
[----:B------:R-:W-:-:S03]  /*0df0*/  LEA R58, P0, R67, R2, 0x1 ;  /* 0x00000002433a7211 */ /* 0x000fc600078008ff */
[----:B------:R-:W-:Y:S01]  /*0e00*/  IMAD R81, R12, 0x2, R79 ;  /* 0x000000020c517824 */ /* 0x000fe200078e024f */
[----:B------:R-:W-:-:S03]  /*0e10*/  LEA.HI.X.SX32 R59, R67, R0, 0x1, P0 ;  /* 0x00000000433b7211 */ /* 0x000fc600000f0eff */
[----:B------:R-:W-:Y:S01]  /*0e20*/  IMAD R83, R12, 0x2, R81 ;  /* 0x000000020c537824 */ /* 0x000fe200078e0251 */
[----:B-1----:R-:W-:-:S03]  /*0e30*/  LEA R60, P0, R53, R2, 0x1 ;  /* 0x00000002353c7211 */ /* 0x002fc600078008ff */
[C---:B------:R-:W-:Y:S01]  /*0e40*/  IMAD R85, R12.reuse, 0x2, R83 ;  /* 0x000000020c557824 */ /* 0x040fe200078e0253 */
[-C--:B------:R-:W-:Y:S02]  /*0e50*/  LEA.HI.X.SX32 R65, R51, R0.reuse, 0x1, P1 ;  /* 0x0000000033417211 */ /* 0x080fe400008f0eff */
[----:B------:R-:W-:Y:S01]  /*0e60*/  LEA.HI.X.SX32 R61, R53, R0, 0x1, P0 ;  /* 0x00000000353d7211 */ /* 0x000fe200000f0eff */
[C---:B------:R-:W-:Y:S01]  /*0e70*/  IMAD R87, R12.reuse, 0x2, R85 ;  /* 0x000000020c577824 */ /* 0x040fe200078e0255 */
[C---:B0-----:R-:W-:Y:S01]  /*0e80*/  LEA R62, P0, R69.reuse, R2, 0x1 ;  /* 0x00000002453e7211 */ /* 0x041fe200078008ff */
[----:B------:R0:W2:Y:S02]  /*0e90*/  LDG.E.U16 R52, desc[UR6][R64.64] ;  /* 0x0000000640347981 */ /* 0x0000a4000c1e1500 */
[C---:B------:R-:W-:Y:S01]  /*0ea0*/  IMAD R89, R12.reuse, 0x2, R87 ;  /* 0x000000020c597824 */ /* 0x040fe200078e0257 */
[----:B------:R-:W-:Y:S01]  /*0eb0*/  LEA.HI.X.SX32 R63, R69, R0, 0x1, P0 ;  /* 0x00000000453f7211 */ /* 0x000fe200000f0eff */
[----:B------:R-:W2:Y:S01]  /*0ec0*/  LDG.E.U16 R51, desc[UR6][R56.64] ;  /* 0x0000000638337981 */ /* 0x000ea2000c1e1500 */
[----:B------:R-:W-:Y:S01]  /*0ed0*/  LEA R66, P1, R73, R2, 0x1 ;  /* 0x0000000249427211 */ /* 0x000fe200078208ff */
[----:B------:R-:W-:-:S02]  /*0ee0*/  IMAD R91, R12, 0x2, R89 ;  /* 0x000000020c5b7824 */ /* 0x000fc400078e0259 */
[----:B------:R-:W2:Y:S01]  /*0ef0*/  LDG.E.U16 R53, desc[UR6][R58.64] ;  /* 0x000000063a357981 */ /* 0x000ea2000c1e1500 */
[----:B0-----:R-:W-:-:S03]  /*0f00*/  LEA R64, P0, R75, R2, 0x1 ;  /* 0x000000024b407211 */ /* 0x001fc600078008ff */
[----:B------:R-:W2:Y:S01]  /*0f10*/  LDG.E.U16 R54, desc[UR6][R60.64] ;  /* 0x000000063c367981 */ /* 0x000ea2000c1e1500 */
[----:B------:R-:W-:Y:S02]  /*0f20*/  LEA.HI.X.SX32 R65, R75, R0, 0x1, P0 ;  /* 0x000000004b417211 */ /* 0x000fe400000f0eff */
[----:B------:R-:W-:Y:S01]  /*0f30*/  LEA R68, P0, R71, R2, 0x1 ;  /* 0x0000000247447211 */ /* 0x000fe200078008ff */
[C---:B------:R-:W-:Y:S01]  /*0f40*/  IMAD R93, R12.reuse, 0x2, R91 ;  /* 0x000000020c5d7824 */ /* 0x040fe200078e025b */
[-C--:B------:R-:W-:Y:S01]  /*0f50*/  LEA.HI.X.SX32 R67, R73, R0.reuse, 0x1, P1 ;  /* 0x0000000049437211 */ /* 0x080fe200008f0eff */
[----:B------:R-:W2:Y:S01]  /*0f60*/  LDG.E.U16 R55, desc[UR6][R62.64] ;  /* 0x000000063e377981 */ /* 0x000ea2000c1e1500 */
[----:B------:R-:W-:Y:S02]  /*0f70*/  LEA.HI.X.SX32 R69, R71, R0, 0x1, P0 ;  /* 0x0000000047457211 */ /* 0x000fe400000f0eff */
[C---:B------:R-:W-:Y:S01]  /*0f80*/  LEA R70, P0, R77.reuse, R2, 0x1 ;  /* 0x000000024d467211 */ /* 0x040fe200078008ff */
[C---:B------:R-:W-:Y:S01]  /*0f90*/  IMAD R95, R12.reuse, 0x2, R93 ;  /* 0x000000020c5f7824 */ /* 0x040fe200078e025d */
[----:B------:R0:W2:Y:S02]  /*0fa0*/  LDG.E.U16 R56, desc[UR6][R66.64] ;  /* 0x0000000642387981 */ /* 0x0000a4000c1e1500 */
[----:B------:R-:W-:Y:S01]  /*0fb0*/  LEA.HI.X.SX32 R71, R77, R0, 0x1, P0 ;  /* 0x000000004d477211 */ /* 0x000fe200000f0eff */
[----:B------:R-:W-:Y:S01]  /*0fc0*/  IMAD R97, R12, 0x2, R95 ;  /* 0x000000020c617824 */ /* 0x000fe200078e025f */
[-C--:B------:R-:W-:Y:S01]  /*0fd0*/  LEA R72, P1, R79, R2.reuse, 0x1 ;  /* 0x000000024f487211 */ /* 0x080fe200078208ff */
[----:B------:R1:W2:Y:S04]  /*0fe0*/  LDG.E.U16 R58, desc[UR6][R68.64] ;  /* 0x00000006443a7981 */ /* 0x0002a8000c1e1500 */
[----:B------:R-:W2:Y:S01]  /*0ff0*/  LDG.E.U16 R57, desc[UR6][R64.64] ;  /* 0x0000000640397981 */ /* 0x000ea2000c1e1500 */
[----:B0-----:R-:W-:-:S03]  /*1000*/  LEA R66, P0, R81, R2, 0x1 ;  /* 0x0000000251427211 */ /* 0x001fc600078008ff */
[----:B------:R0:W2:Y:S01]  /*1010*/  LDG.E.U16 R59, desc[UR6][R70.64] ;  /* 0x00000006463b7981 */ /* 0x0000a2000c1e1500 */
[----:B------:R-:W-:Y:S01]  /*1020*/  LEA.HI.X.SX32 R67, R81, R0, 0x1, P0 ;  /* 0x0000000051437211 */ /* 0x000fe200000f0eff */
[----:B------:R-:W-:-:S04]  /*1030*/  IMAD R81, R12, 0x2, R97 ;  /* 0x000000020c517824 */ /* 0x000fc800078e0261 */
[C---:B------:R-:W-:Y:S01]  /*1040*/  IMAD R99, R12.reuse, 0x2, R81 ;  /* 0x000000020c637824 */ /* 0x040fe200078e0251 */
[----:B------:R-:W-:Y:S01]  /*1050*/  LEA R74, P0, R83, R2, 0x1 ;  /* 0x00000002534a7211 */ /* 0x000fe200078008ff */
[----:B------:R-:W2:Y:S02]  /*1060*/  LDG.E.U16 R61, desc[UR6][R66.64] ;  /* 0x00000006423d7981 */ /* 0x000ea4000c1e1500 */
[C---:B------:R-:W-:Y:S01]  /*1070*/  IMAD R101, R12.reuse, 0x2, R99 ;  /* 0x000000020c657824 */ /* 0x040fe200078e0263 */
[----:B------:R-:W-:Y:S02]  /*1080*/  LEA.HI.X.SX32 R73, R79, R0, 0x1, P1 ;  /* 0x000000004f497211 */ /* 0x000fe400008f0eff */
[----:B------:R-:W-:Y:S01]  /*1090*/  LEA R76, P1, R87, R2, 0x1 ;  /* 0x00000002574c7211 */ /* 0x000fe200078208ff */
[----:B------:R-:W-:Y:S01]  /*10a0*/  IMAD R103, R12, 0x2, R101 ;  /* 0x000000020c677824 */ /* 0x000fe200078e0265 */
[----:B------:R-:W-:Y:S01]  /*10b0*/  LEA.HI.X.SX32 R75, R83, R0, 0x1, P0 ;  /* 0x00000000534b7211 */ /* 0x000fe200000f0eff */
[----:B------:R3:W2:Y:S01]  /*10c0*/  LDG.E.U16 R60, desc[UR6][R72.64] ;  /* 0x00000006483c7981 */ /* 0x0006a2000c1e1500 */
[----:B-1----:R-:W-:-:S02]  /*10d0*/  LEA R68, P0, R85, R2, 0x1 ;  /* 0x0000000255447211 */ /* 0x002fc400078008ff */
[-C--:B------:R-:W-:Y:S01]  /*10e0*/  LEA.HI.X.SX32 R77, R87, R0.reuse, 0x1, P1 ;  /* 0x00000000574d7211 */ /* 0x080fe200008f0eff */
[C---:B------:R-:W-:Y:S01]  /*10f0*/  IMAD R87, R12.reuse, 0x2, R103 ;  /* 0x000000020c577824 */ /* 0x040fe200078e0267 */
[----:B------:R-:W-:Y:S01]  /*1100*/  LEA.HI.X.SX32 R69, R85, R0, 0x1, P0 ;  /* 0x0000000055457211 */ /* 0x000fe200000f0eff */
[----:B------:R1:W2:Y:S01]  /*1110*/  LDG.E.U16 R62, desc[UR6][R74.64] ;  /* 0x000000064a3e7981 */ /* 0x0002a2000c1e1500 */
[-C--:B0-----:R-:W-:Y:S01]  /*1120*/  LEA R70, P0, R89, R2.reuse, 0x1 ;  /* 0x0000000259467211 */ /* 0x081fe200078008ff */
[C---:B------:R-:W-:Y:S01]  /*1130*/  IMAD R105, R12.reuse, 0x2, R87 ;  /* 0x000000020c697824 */ /* 0x040fe200078e0257 */
[----:B------:R-:W-:Y:S01]  /*1140*/  LEA R78, P1, R95, R2, 0x1 ;  /* 0x000000025f4e7211 */ /* 0x000fe200078208ff */
[----:B------:R0:W2:Y:S01]  /*1150*/  LDG.E.U16 R64, desc[UR6][R76.64] ;  /* 0x000000064c407981 */ /* 0x0000a2000c1e1500 */
[----:B------:R-:W-:Y:S01]  /*1160*/  LEA.HI.X.SX32 R71, R89, R0, 0x1, P0 ;  /* 0x0000000059477211 */ /* 0x000fe200000f0eff */
[C---:B------:R-:W-:Y:S01]  /*1170*/  IMAD R89, R12.reuse, 0x2, R105 ;  /* 0x000000020c597824 */ /* 0x040fe200078e0269 */
[C---:B---3--:R-:W-:Y:S01]  /*1180*/  LEA R72, P0, R91.reuse, R2, 0x1 ;  /* 0x000000025b487211 */ /* 0x048fe200078008ff */
[----:B------:R-:W3:Y:S02]  /*1190*/  LDG.E.U16 R63, desc[UR6][R68.64] ;  /* 0x00000006443f7981 */ /* 0x000ee4000c1e1500 */
[C---:B------:R-:W-:Y:S01]  /*11a0*/  IMAD R107, R12.reuse, 0x2, R89 ;  /* 0x000000020c6b7824 */ /* 0x040fe200078e0259 */
[----:B------:R-:W-:Y:S01]  /*11b0*/  LEA.HI.X.SX32 R73, R91, R0, 0x1, P0 ;  /* 0x000000005b497211 */ /* 0x000fe200000f0eff */
[----:B------:R-:W3:Y:S01]  /*11c0*/  LDG.E.U16 R65, desc[UR6][R70.64] ;  /* 0x0000000646417981 */ /* 0x000ee2000c1e1500 */
[----:B-1----:R-:W-:Y:S01]  /*11d0*/  LEA R74, P0, R93, R2, 0x1 ;  /* 0x000000025d4a7211 */ /* 0x002fe200078008ff */
[C---:B------:R-:W-:Y:S01]  /*11e0*/  IMAD R109, R12.reuse, 0x2, R107 ;  /* 0x000000020c6d7824 */ /* 0x040fe200078e026b */
[-C--:B------:R-:W-:Y:S01]  /*11f0*/  LEA.HI.X.SX32 R79, R95, R0.reuse, 0x1, P1 ;  /* 0x000000005f4f7211 */ /* 0x080fe200008f0eff */
[----:B------:R-:W3:Y:S01]  /*1200*/  LDG.E.U16 R66, desc[UR6][R72.64] ;  /* 0x0000000648427981 */ /* 0x000ee2000c1e1500 */
[----:B------:R-:W-:Y:S01]  /*1210*/  LEA.HI.X.SX32 R75, R93, R0, 0x1, P0 ;  /* 0x000000005d4b7211 */ /* 0x000fe200000f0eff */
[C---:B------:R-:W-:Y:S01]  /*1220*/  IMAD R93, R12.reuse, 0x2, R109 ;  /* 0x000000020c5d7824 */ /* 0x040fe200078e026d */
[C---:B0-----:R-:W-:Y:S01]  /*1230*/  LEA R76, P0, R97.reuse, R2, 0x1 ;  /* 0x00000002614c7211 */ /* 0x041fe200078008ff */
[----:B------:R0:W3:Y:S02]  /*1240*/  LDG.E.U16 R68, desc[UR6][R78.64] ;  /* 0x000000064e447981 */ /* 0x0000e4000c1e1500 */
[C---:B------:R-:W-:Y:S01]  /*1250*/  IMAD R95, R12.reuse, 0x2, R93 ;  /* 0x000000020c5f7824 */ /* 0x040fe200078e025d */
[----:B------:R-:W-:Y:S01]  /*1260*/  LEA.HI.X.SX32 R77, R97, R0, 0x1, P0 ;  /* 0x00000000614d7211 */ /* 0x000fe200000f0eff */
[----:B------:R-:W3:Y:S02]  /*1270*/  LDG.E.U16 R67, desc[UR6][R74.64] ;  /* 0x000000064a437981 */ /* 0x000ee4000c1e1500 */
[C---:B------:R-:W-:Y:S01]  /*1280*/  IMAD R97, R12.reuse, 0x2, R95 ;  /* 0x000000020c617824 */ /* 0x040fe200078e025f */
[C---:B------:R-:W-:Y:S01]  /*1290*/  LEA R80, P0, R81.reuse, R2, 0x1 ;  /* 0x0000000251507211 */ /* 0x040fe200078008ff */
[----:B------:R-:W3:Y:S02]  /*12a0*/  LDG.E.U16 R69, desc[UR6][R76.64] ;  /* 0x000000064c457981 */ /* 0x000ee4000c1e1500 */
[----:B------:R-:W-:Y:S01]  /*12b0*/  IMAD R111, R12, 0x2, R97 ;  /* 0x000000020c6f7824 */ /* 0x000fe200078e0261 */
[----:B------:R-:W-:-:S02]  /*12c0*/  LEA.HI.X.SX32 R81, R81, R0, 0x1, P0 ;  /* 0x0000000051517211 */ /* 0x000fc400000f0eff */
[-C--:B------:R-:W-:Y:S01]  /*12d0*/  LEA R82, P0, R99, R2.reuse, 0x1 ;  /* 0x0000000263527211 */ /* 0x080fe200078008ff */
[C---:B------:R-:W-:Y:S01]  /*12e0*/  IMAD R113, R12.reuse, 0x2, R111 ;  /* 0x000000020c717824 */ /* 0x040fe200078e026f */
[----:B------:R-:W-:Y:S01]  /*12f0*/  LEA R84, P1, R101, R2, 0x1 ;  /* 0x0000000265547211 */ /* 0x000fe200078208ff */
[----:B------:R1:W3:Y:S01]  /*1300*/  LDG.E.U16 R70, desc[UR6][R80.64] ;  /* 0x0000000650467981 */ /* 0x0002e2000c1e1500 */
[-C--:B------:R-:W-:Y:S01]  /*1310*/  LEA.HI.X.SX32 R83, R99, R0.reuse, 0x1, P0 ;  /* 0x0000000063537211 */ /* 0x080fe200000f0eff */
[C---:B------:R-:W-:Y:S01]  /*1320*/  IMAD R99, R12.reuse, 0x2, R113 ;  /* 0x000000020c637824 */ /* 0x040fe200078e0271 */
[----:B------:R-:W-:Y:S02]  /*1330*/  LEA.HI.X.SX32 R85, R101, R0, 0x1, P1 ;  /* 0x0000000065557211 */ /* 0x000fe400008f0eff */
[C---:B0-----:R-:W-:Y:S01]  /*1340*/  LEA R78, P0, R103.reuse, R2, 0x1 ;  /* 0x00000002674e7211 */ /* 0x041fe200078008ff */
[C---:B------:R-:W-:Y:S01]  /*1350*/  IMAD R101, R12.reuse, 0x2, R99 ;  /* 0x000000020c657824 */ /* 0x040fe200078e0263 */
[----:B------:R0:W3:Y:S02]  /*1360*/  LDG.E.U16 R71, desc[UR6][R82.64] ;  /* 0x0000000652477981 */ /* 0x0000e4000c1e1500 */
[----:B------:R-:W-:Y:S01]  /*1370*/  LEA.HI.X.SX32 R79, R103, R0, 0x1, P0 ;  /* 0x00000000674f7211 */ /* 0x000fe200000f0eff */
[C---:B------:R-:W-:Y:S01]  /*1380*/  IMAD R103, R12.reuse, 0x2, R101 ;  /* 0x000000020c677824 */ /* 0x040fe200078e0265 */
[----:B------:R-:W3:Y:S03]  /*1390*/  LDG.E.U16 R72, desc[UR6][R84.64] ;  /* 0x0000000654487981 */ /* 0x000ee6000c1e1500 */
[C---:B------:R-:W-:Y:S01]  /*13a0*/  IMAD R115, R12.reuse, 0x2, R103 ;  /* 0x000000020c737824 */ /* 0x040fe200078e0267 */
[----:B------:R-:W-:Y:S01]  /*13b0*/  LEA R86, P0, R87, R2, 0x1 ;  /* 0x0000000257567211 */ /* 0x000fe200078008ff */
[----:B------:R4:W3:Y:S02]  /*13c0*/  LDG.E.U16 R73, desc[UR6][R78.64] ;  /* 0x000000064e497981 */ /* 0x0008e4000c1e1500 */
[----:B------:R-:W-:-:S04]  /*13d0*/  IMAD R117, R12, 0x2, R115 ;  /* 0x000000020c757824 */ /* 0x000fc800078e0273 */
[----:B------:R-:W-:-:S04]  /*13e0*/  IMAD R119, R12, 0x2, R117 ;  /* 0x000000020c777824 */ /* 0x000fc800078e0275 */
[----:B------:R-:W-:-:S04]  /*13f0*/  IMAD R121, R12, 0x2, R119 ;  /* 0x000000020c797824 */ /* 0x000fc800078e0277 */
[----:B------:R-:W-:-:S04]  /*1400*/  IMAD R123, R12, 0x2, R121 ;  /* 0x000000020c7b7824 */ /* 0x000fc800078e0279 */
[----:B------:R-:W-:Y:S01]  /*1410*/  IMAD R125, R12, 0x2, R123 ;  /* 0x000000020c7d7824 */ /* 0x000fe200078e027b */
[----:B------:R-:W-:-:S03]  /*1420*/  LEA.HI.X.SX32 R87, R87, R0, 0x1, P0 ;  /* 0x0000000057577211 */ /* 0x000fc600000f0eff */
[C---:B------:R-:W-:Y:S01]  /*1430*/  IMAD R127, R12.reuse, 0x2, R125 ;  /* 0x000000020c7f7824 */ /* 0x040fe200078e027d */
[C---:B-1----:R-:W-:Y:S01]  /*1440*/  LEA R80, P0, R105.reuse, R2, 0x1 ;  /* 0x0000000269507211 */ /* 0x042fe200078008ff */
[----:B------:R1:W3:Y:S02]  /*1450*/  LDG.E.U16 R74, desc[UR6][R86.64] ;  /* 0x00000006564a7981 */ /* 0x0002e4000c1e1500 */
[C---:B------:R-:W-:Y:S01]  /*1460*/  IMAD R129, R12.reuse, 0x2, R127 ;  /* 0x000000020c817824 */ /* 0x040fe200078e027f */
[----:B------:R-:W-:Y:S02]  /*1470*/  LEA.HI.X.SX32 R81, R105, R0, 0x1, P0 ;  /* 0x0000000069517211 */ /* 0x000fe400000f0eff */
[-C--:B0-----:R-:W-:Y:S01]  /*1480*/  LEA R82, P0, R107, R2.reuse, 0x1 ;  /* 0x000000026b527211 */ /* 0x081fe200078008ff */
[C---:B------:R-:W-:Y:S01]  /*1490*/  IMAD R131, R12.reuse, 0x2, R129 ;  /* 0x000000020c837824 */ /* 0x040fe200078e0281 */
[----:B------:R-:W-:Y:S01]  /*14a0*/  LEA R90, P1, R89, R2, 0x1 ;  /* 0x00000002595a7211 */ /* 0x000fe200078208ff */
[----:B------:R0:W3:Y:S01]  /*14b0*/  LDG.E.U16 R75, desc[UR6][R80.64] ;  /* 0x00000006504b7981 */ /* 0x0000e2000c1e1500 */
[----:B------:R-:W-:Y:S01]  /*14c0*/  LEA.HI.X.SX32 R83, R107, R0, 0x1, P0 ;  /* 0x000000006b537211 */ /* 0x000fe200000f0eff */
[----:B------:R-:W-:Y:S01]  /*14d0*/  IMAD R133, R12, 0x2, R131 ;  /* 0x000000020c857824 */ /* 0x000fe200078e0283 */
[----:B----4-:R-:W-:-:S03]  /*14e0*/  LEA R78, P0, R109, R2, 0x1 ;  /* 0x000000026d4e7211 */ /* 0x010fc600078008ff */
[C---:B------:R-:W-:Y:S01]  /*14f0*/  IMAD R135, R12.reuse, 0x2, R133 ;  /* 0x000000020c877824 */ /* 0x040fe200078e0285 */
[----:B------:R-:W-:Y:S01]  /*1500*/  LEA.HI.X.SX32 R79, R109, R0, 0x1, P0 ;  /* 0x000000006d4f7211 */ /* 0x000fe200000f0eff */
[----:B------:R4:W3:Y:S01]  /*1510*/  LDG.E.U16 R77, desc[UR6][R82.64] ;  /* 0x00000006524d7981 */ /* 0x0008e2000c1e1500 */
[----:B------:R-:W-:Y:S01]  /*1520*/  LEA R84, P0, R93, R2, 0x1 ;  /* 0x000000025d547211 */ /* 0x000fe200078008ff */
[C---:B------:R-:W-:Y:S01]  /*1530*/  IMAD R137, R12.reuse, 0x2, R135 ;  /* 0x000000020c897824 */ /* 0x040fe200078e0287 */
[-C--:B------:R-:W-:Y:S01]  /*1540*/  LEA.HI.X.SX32 R91, R89, R0.reuse, 0x1, P1 ;  /* 0x00000000595b7211 */ /* 0x080fe200008f0eff */
[----:B------:R5:W3:Y:S01]  /*1550*/  LDG.E.U16 R88, desc[UR6][R78.64] ;  /* 0x000000064e587981 */ /* 0x000ae2000c1e1500 */
[----:B------:R-:W-:Y:S02]  /*1560*/  LEA.HI.X.SX32 R85, R93, R0, 0x1, P0 ;  /* 0x000000005d557211 */ /* 0x000fe400000f0eff */
[-C--:B-1----:R-:W-:Y:S01]  /*1570*/  LEA R86, P0, R97, R2.reuse, 0x1 ;  /* 0x0000000261567211 */ /* 0x082fe200078008ff */
[C---:B------:R-:W-:Y:S01]  /*1580*/  IMAD R105, R12.reuse, 0x2, R137 ;  /* 0x000000020c697824 */ /* 0x040fe200078e0289 */
[----:B0-----:R-:W-:Y:S01]  /*1590*/  LEA R80, P1, R95, R2, 0x1 ;  /* 0x000000025f507211 */ /* 0x001fe200078208ff */
[----:B------:R-:W3:Y:S01]  /*15a0*/  LDG.E.U16 R89, desc[UR6][R84.64] ;  /* 0x0000000654597981 */ /* 0x000ee2000c1e1500 */
[----:B------:R-:W-:Y:S01]  /*15b0*/  LEA.HI.X.SX32 R87, R97, R0, 0x1, P0 ;  /* 0x0000000061577211 */ /* 0x000fe200000f0eff */
[C---:B------:R-:W-:Y:S01]  /*15c0*/  IMAD R139, R12.reuse, 0x2, R105 ;  /* 0x000000020c8b7824 */ /* 0x040fe200078e0269 */
[----:B----4-:R-:W-:Y:S01]  /*15d0*/  LEA R82, P0, R111, R2, 0x1 ;  /* 0x000000026f527211 */ /* 0x010fe200078008ff */
[----:B------:R0:W4:Y:S01]  /*15e0*/  LDG.E.U16 R76, desc[UR6][R90.64] ;  /* 0x000000065a4c7981 */ /* 0x000122000c1e1500 */
[-C--:B------:R-:W-:Y:S01]  /*15f0*/  LEA.HI.X.SX32 R81, R95, R0.reuse, 0x1, P1 ;  /* 0x000000005f517211 */ /* 0x080fe200008f0eff */
[C---:B------:R-:W-:Y:S01]  /*1600*/  IMAD R141, R12.reuse, 0x2, R139 ;  /* 0x000000020c8d7824 */ /* 0x040fe200078e028b */
[----:B------:R-:W-:Y:S01]  /*1610*/  LEA.HI.X.SX32 R83, R111, R0, 0x1, P0 ;  /* 0x000000006f537211 */ /* 0x000fe200000f0eff */
[----:B------:R-:W4:Y:S01]  /*1620*/  LDG.E.U16 R93, desc[UR6][R86.64] ;  /* 0x00000006565d7981 */ /* 0x000f22000c1e1500 */
[----:B-----5:R-:W-:Y:S01]  /*1630*/  LEA R78, P0, R113, R2, 0x1 ;  /* 0x00000002714e7211 */ /* 0x020fe200078008ff */
[----:B------:R-:W-:-:S02]  /*1640*/  IMAD R143, R12, 0x2, R141 ;  /* 0x000000020c8f7824 */ /* 0x000fc400078e028d */
[----:B------:R1:W5:Y:S01]  /*1650*/  LDG.E.U16 R92, desc[UR6][R80.64] ;  /* 0x00000006505c7981 */ /* 0x000362000c1e1500 */
[----:B------:R-:W-:Y:S01]  /*1660*/  LEA.HI.X.SX32 R79, R113, R0, 0x1, P0 ;  /* 0x00000000714f7211 */ /* 0x000fe200000f0eff */
[C---:B------:R-:W-:Y:S01]  /*1670*/  IMAD R109, R12.reuse, 0x2, R143 ;  /* 0x000000020c6d7824 */ /* 0x040fe200078e028f */
[-C--:B0-----:R-:W-:Y:S01]  /*1680*/  LEA R90, P1, R99, R2.reuse, 0x1 ;  /* 0x00000002635a7211 */ /* 0x081fe200078208ff */
[----:B------:R0:W5:Y:S01]  /*1690*/  LDG.E.U16 R96, desc[UR6][R82.64] ;  /* 0x0000000652607981 */ /* 0x000162000c1e1500 */
[C---:B-1----:R-:W-:Y:S01]  /*16a0*/  LEA R80, P0, R101.reuse, R2, 0x1 ;  /* 0x0000000265507211 */ /* 0x042fe200078008ff */
[C---:B------:R-:W-:Y:S02]  /*16b0*/  IMAD R145, R12.reuse, 0x2, R109 ;  /* 0x000000020c917824 */ /* 0x040fe400078e026d */
[----:B------:R1:W5:Y:S01]  /*16c0*/  LDG.E.U16 R97, desc[UR6][R78.64] ;  /* 0x000000064e617981 */ /* 0x000362000c1e1500 */
[----:B------:R-:W-:Y:S02]  /*16d0*/  LEA.HI.X.SX32 R81, R101, R0, 0x1, P0 ;  /* 0x0000000065517211 */ /* 0x000fe400000f0eff */
[----:B------:R-:W-:Y:S01]  /*16e0*/  LEA R84, P0, R103, R2, 0x1 ;  /* 0x0000000267547211 */ /* 0x000fe200078008ff */
[----:B------:R-:W-:-:S03]  /*16f0*/  IMAD R147, R12, 0x2, R145 ;  /* 0x000000020c937824 */ /* 0x000fc600078e0291 */
[----:B------:R-:W-:Y:S02]  /*1700*/  LEA.HI.X.SX32 R85, R103, R0, 0x1, P0 ;  /* 0x0000000067557211 */ /* 0x000fe400000f0eff */
[----:B0-----:R-:W-:Y:S02]  /*1710*/  LEA R82, P0, R115, R2, 0x1 ;  /* 0x0000000273527211 */ /* 0x001fe400078008ff */
[----:B------:R-:W-:Y:S01]  /*1720*/  LEA.HI.X.SX32 R91, R99, R0, 0x1, P1 ;  /* 0x00000000635b7211 */ /* 0x000fe200008f0eff */
[----:B------:R-:W5:Y:S01]  /*1730*/  LDG.E.U16 R102, desc[UR6][R84.64] ;  /* 0x0000000654667981 */ /* 0x000f62000c1e1500 */
[----:B------:R-:W-:Y:S02]  /*1740*/  LEA R86, P1, R117, R2, 0x1 ;  /* 0x0000000275567211 */ /* 0x000fe400078208ff */
[----:B------:R-:W-:Y:S01]  /*1750*/  LEA.HI.X.SX32 R83, R115, R0, 0x1, P0 ;  /* 0x0000000073537211 */ /* 0x000fe200000f0eff */
[C---:B------:R-:W-:Y:S01]  /*1760*/  IMAD R115, R12.reuse, 0x2, R147 ;  /* 0x000000020c737824 */ /* 0x040fe200078e0293 */
[----:B-1----:R-:W-:Y:S01]  /*1770*/  LEA R78, P0, R119, R2, 0x1 ;  /* 0x00000002774e7211 */ /* 0x002fe200078008ff */
[----:B------:R0:W5:Y:S01]  /*1780*/  LDG.E.U16 R99, desc[UR6][R80.64] ;  /* 0x0000000650637981 */ /* 0x000162000c1e1500 */
[-C--:B------:R-:W-:Y:S01]  /*1790*/  LEA.HI.X.SX32 R87, R117, R0.reuse, 0x1, P1 ;  /* 0x0000000075577211 */ /* 0x080fe200008f0eff */
[C---:B------:R-:W-:Y:S01]  /*17a0*/  IMAD R117, R12.reuse, 0x2, R115 ;  /* 0x000000020c757824 */ /* 0x040fe200078e0273 */
[----:B------:R-:W-:Y:S01]  /*17b0*/  LEA.HI.X.SX32 R79, R119, R0, 0x1, P0 ;  /* 0x00000000774f7211 */ /* 0x000fe200000f0eff */
[----:B------:R1:W5:Y:S02]  /*17c0*/  LDG.E.U16 R98, desc[UR6][R90.64] ;  /* 0x000000065a627981 */ /* 0x000364000c1e1500 */
[----:B------:R-:W-:-:S02]  /*17d0*/  IMAD R119, R12, 0x2, R117 ;  /* 0x000000020c777824 */ /* 0x000fc400078e0275 */
[----:B------:R1:W5:Y:S01]  /*17e0*/  LDG.E.U16 R103, desc[UR6][R82.64] ;  /* 0x0000000652677981 */ /* 0x000362000c1e1500 */
[----:B0-----:R-:W-:-:S03]  /*17f0*/  LEA R80, P0, R121, R2, 0x1 ;  /* 0x0000000279507211 */ /* 0x001fc600078008ff */
[----:B------:R0:W5:Y:S01]  /*1800*/  LDG.E.U16 R104, desc[UR6][R86.64] ;  /* 0x0000000656687981 */ /* 0x000162000c1e1500 */
[----:B------:R-:W-:Y:S01]  /*1810*/  LEA.HI.X.SX32 R81, R121, R0, 0x1, P0 ;  /* 0x0000000079517211 */ /* 0x000fe200000f0eff */
[C---:B------:R-:W-:Y:S01]  /*1820*/  IMAD R121, R12.reuse, 0x2, R119 ;  /* 0x000000020c797824 */ /* 0x040fe200078e0277 */
[-C--:B------:R-:W-:Y:S01]  /*1830*/  LEA R84, P0, R123, R2.reuse, 0x1 ;  /* 0x000000027b547211 */ /* 0x080fe200078008ff */
[----:B------:R-:W5:Y:S02]  /*1840*/  LDG.E.U16 R106, desc[UR6][R78.64] ;  /* 0x000000064e6a7981 */ /* 0x000f64000c1e1500 */
[C---:B------:R-:W-:Y:S01]  /*1850*/  IMAD R149, R12.reuse, 0x2, R121 ;  /* 0x000000020c957824 */ /* 0x040fe200078e0279 */
[----:B-1----:R-:W-:Y:S01]  /*1860*/  LEA R90, P1, R125, R2, 0x1 ;  /* 0x000000027d5a7211 */ /* 0x002fe200078208ff */
[----:B------:R1:W5:Y:S01]  /*1870*/  LDG.E.U16 R107, desc[UR6][R80.64] ;  /* 0x00000006506b7981 */ /* 0x000362000c1e1500 */
[-C--:B------:R-:W-:Y:S01]  /*1880*/  LEA.HI.X.SX32 R85, R123, R0.reuse, 0x1, P0 ;  /* 0x000000007b557211 */ /* 0x080fe200000f0eff */
[----:B------:R-:W-:Y:S01]  /*1890*/  IMAD R123, R12, 0x2, R149 ;  /* 0x000000020c7b7824 */ /* 0x000fe200078e0295 */
[----:B------:R-:W-:-:S02]  /*18a0*/  LEA.HI.X.SX32 R91, R125, R0, 0x1, P1 ;  /* 0x000000007d5b7211 */ /* 0x000fc400008f0eff */
[-C--:B------:R-:W-:Y:S01]  /*18b0*/  LEA R94, P0, R127, R2.reuse, 0x1 ;  /* 0x000000027f5e7211 */ /* 0x080fe200078008ff */
[C---:B------:R-:W-:Y:S01]  /*18c0*/  IMAD R125, R12.reuse, 0x2, R123 ;  /* 0x000000020c7d7824 */ /* 0x040fe200078e027b */
[----:B------:R-:W-:Y:S01]  /*18d0*/  LEA R100, P1, R131, R2, 0x1 ;  /* 0x0000000283647211 */ /* 0x000fe200078208ff */
[----:B------:R-:W5:Y:S01]  /*18e0*/  LDG.E.U16 R108, desc[UR6][R84.64] ;  /* 0x00000006546c7981 */ /* 0x000f62000c1e1500 */
[----:B------:R-:W-:Y:S01]  /*18f0*/  LEA.HI.X.SX32 R95, R127, R0, 0x1, P0 ;  /* 0x000000007f5f7211 */ /* 0x000fe200000f0eff */
[C---:B------:R-:W-:Y:S01]  /*1900*/  IMAD R127, R12.reuse, 0x2, R125 ;  /* 0x000000020c7f7824 */ /* 0x040fe200078e027d */
[C---:B------:R-:W-:Y:S01]  /*1910*/  LEA R112, P0, R129.reuse, R2, 0x1 ;  /* 0x0000000281707211 */ /* 0x040fe200078008ff */
[----:B------:R-:W5:Y:S02]  /*1920*/  LDG.E.U16 R110, desc[UR6][R90.64] ;  /* 0x000000065a6e7981 */ /* 0x000f64000c1e1500 */
[C---:B------:R-:W-:Y:S01]  /*1930*/  IMAD R151, R12.reuse, 0x2, R127 ;  /* 0x000000020c977824 */ /* 0x040fe200078e027f */
[-C--:B------:R-:W-:Y:S01]  /*1940*/  LEA.HI.X.SX32 R113, R129, R0.reuse, 0x1, P0 ;  /* 0x0000000081717211 */ /* 0x080fe200000f0eff */
[----:B------:R1:W5:Y:S02]  /*1950*/  LDG.E.U16 R111, desc[UR6][R94.64] ;  /* 0x000000065e6f7981 */ /* 0x000364000c1e1500 */
[C---:B------:R-:W-:Y:S01]  /*1960*/  IMAD R129, R12.reuse, 0x2, R151 ;  /* 0x000000020c817824 */ /* 0x040fe200078e0297 */
[----:B------:R-:W-:Y:S01]  /*1970*/  LEA.HI.X.SX32 R101, R131, R0, 0x1, P1 ;  /* 0x0000000083657211 */ /* 0x000fe200008f0eff */
[----:B------:R-:W5:Y:S01]  /*1980*/  LDG.E.U16 R112, desc[UR6][R112.64] ;  /* 0x0000000670707981 */ /* 0x000f62000c1e1500 */
[----:B------:R-:W-:Y:S01]  /*1990*/  LEA R82, P0, R133, R2, 0x1 ;  /* 0x0000000285527211 */ /* 0x000fe200078008ff */
[----:B------:R-:W-:-:S02]  /*19a0*/  IMAD R131, R12, 0x2, R129 ;  /* 0x000000020c837824 */ /* 0x000fc400078e0281 */
[----:B------:R1:W5:Y:S01]  /*19b0*/  LDG.E.U16 R114, desc[UR6][R100.64] ;  /* 0x0000000664727981 */ /* 0x000362000c1e1500 */
[----:B------:R-:W-:Y:S01]  /*19c0*/  LEA.HI.X.SX32 R83, R133, R0, 0x1, P0 ;  /* 0x0000000085537211 */ /* 0x000fe200000f0eff */
[----:B------:R-:W-:Y:S01]  /*19d0*/  IMAD R133, R12, 0x2, R131 ;  /* 0x000000020c857824 */ /* 0x000fe200078e0283 */
[----:B0-----:R-:W-:-:S03]  /*19e0*/  LEA R86, P0, R135, R2, 0x1 ;  /* 0x0000000287567211 */ /* 0x001fc600078008ff */
[C---:B------:R-:W-:Y:S01]  /*19f0*/  IMAD R153, R12.reuse, 0x2, R133 ;  /* 0x000000020c997824 */ /* 0x040fe200078e0285 */
[----:B------:R-:W-:Y:S01]  /*1a00*/  LEA.HI.X.SX32 R87, R135, R0, 0x1, P0 ;  /* 0x0000000087577211 */ /* 0x000fe200000f0eff */
[----:B------:R0:W5:Y:S02]  /*1a10*/  LDG.E.U16 R116, desc[UR6][R82.64] ;  /* 0x0000000652747981 */ /* 0x000164000c1e1500 */
[C---:B------:R-:W-:Y:S01]  /*1a20*/  IMAD R135, R12.reuse, 0x2, R153 ;  /* 0x000000020c877824 */ /* 0x040fe200078e0299 */
[-C--:B-1----:R-:W-:Y:S01]  /*1a30*/  LEA R80, P0, R139, R2.reuse, 0x1 ;  /* 0x000000028b507211 */ /* 0x082fe200078008ff */
[----:B------:R1:W5:Y:S02]  /*1a40*/  LDG.E.U16 R118, desc[UR6][R86.64] ;  /* 0x0000000656767981 */ /* 0x000364000c1e1500 */
[----:B------:R-:W-:Y:S01]  /*1a50*/  IMAD R95, R12, 0x2, R135 ;  /* 0x000000020c5f7824 */ /* 0x000fe200078e0287 */
[----:B------:R-:W-:-:S03]  /*1a60*/  LEA R78, P1, R137, R2, 0x1 ;  /* 0x00000002894e7211 */ /* 0x000fc600078208ff */
[C---:B------:R-:W-:Y:S01]  /*1a70*/  IMAD R101, R12.reuse, 0x2, R95 ;  /* 0x000000020c657824 */ /* 0x040fe200078e025f */
[----:B------:R-:W-:Y:S02]  /*1a80*/  LEA.HI.X.SX32 R81, R139, R0, 0x1, P0 ;  /* 0x000000008b517211 */ /* 0x000fe400000f0eff */
[----:B------:R-:W-:Y:S01]  /*1a90*/  LEA R84, P0, R145, R2, 0x1 ;  /* 0x0000000291547211 */ /* 0x000fe200078008ff */
[C---:B------:R-:W-:Y:S01]  /*1aa0*/  IMAD R113, R12.reuse, 0x2, R101 ;  /* 0x000000020c717824 */ /* 0x040fe200078e0265 */
[----:B------:R-:W-:Y:S01]  /*1ab0*/  LEA.HI.X.SX32 R79, R137, R0, 0x1, P1 ;  /* 0x00000000894f7211 */ /* 0x000fe200008f0eff */
[----:B------:R-:W5:Y:S01]  /*1ac0*/  LDG.E.U16 R122, desc[UR6][R80.64] ;  /* 0x00000006507a7981 */ /* 0x000f62000c1e1500 */
[----:B0-----:R-:W-:Y:S01]  /*1ad0*/  LEA R82, P1, R119, R2, 0x1 ;  /* 0x0000000277527211 */ /* 0x001fe200078208ff */
[----:B------:R-:W-:Y:S01]  /*1ae0*/  IMAD R137, R12, 0x2, R113 ;  /* 0x000000020c897824 */ /* 0x000fe200078e0271 */
[----:B------:R-:W-:Y:S01]  /*1af0*/  LEA.HI.X.SX32 R85, R145, R0, 0x1, P0 ;  /* 0x0000000091557211 */ /* 0x000fe200000f0eff */
[----:B------:R0:W5:Y:S01]  /*1b00*/  LDG.E.U16 R120, desc[UR6][R78.64] ;  /* 0x000000064e787981 */ /* 0x000162000c1e1500 */
[----:B-1----:R-:W-:-:S02]  /*1b10*/  LEA R86, P0, R125, R2, 0x1 ;  /* 0x000000027d567211 */ /* 0x002fc400078008ff */
[-C--:B------:R-:W-:Y:S01]  /*1b20*/  LEA.HI.X.SX32 R83, R119, R0.reuse, 0x1, P1 ;  /* 0x0000000077537211 */ /* 0x080fe200008f0eff */
[C---:B------:R-:W-:Y:S01]  /*1b30*/  IMAD R119, R12.reuse, 0x2, R137 ;  /* 0x000000020c777824 */ /* 0x040fe200078e0289 */
[----:B------:R-:W-:Y:S01]  /*1b40*/  LEA.HI.X.SX32 R87, R125, R0, 0x1, P0 ;  /* 0x000000007d577211 */ /* 0x000fe200000f0eff */
[----:B------:R1:W5:Y:S01]  /*1b50*/  LDG.E.U16 R124, desc[UR6][R84.64] ;  /* 0x00000006547c7981 */ /* 0x000362000c1e1500 */
[-C--:B------:R-:W-:Y:S01]  /*1b60*/  LEA R90, P0, R131, R2.reuse, 0x1 ;  /* 0x00000002835a7211 */ /* 0x080fe200078008ff */
[C---:B------:R-:W-:Y:S01]  /*1b70*/  IMAD R125, R12.reuse, 0x2, R119 ;  /* 0x000000020c7d7824 */ /* 0x040fe200078e0277 */
[----:B0-----:R-:W-:Y:S01]  /*1b80*/  LEA R78, P1, R95, R2, 0x1 ;  /* 0x000000025f4e7211 */ /* 0x001fe200078208ff */
[----:B------:R0:W5:Y:S01]  /*1b90*/  LDG.E.U16 R126, desc[UR6][R82.64] ;  /* 0x00000006527e7981 */ /* 0x000162000c1e1500 */
[----:B------:R-:W-:Y:S02]  /*1ba0*/  LEA.HI.X.SX32 R91, R131, R0, 0x1, P0 ;  /* 0x00000000835b7211 */ /* 0x000fe400000f0eff */
[----:B------:R-:W-:Y:S01]  /*1bb0*/  LEA R80, P0, R119, R2, 0x1 ;  /* 0x0000000277507211 */ /* 0x000fe200078008ff */
[C---:B------:R-:W-:Y:S01]  /*1bc0*/  IMAD R139, R12.reuse, 0x2, R125 ;  /* 0x000000020c8b7824 */ /* 0x040fe200078e027d */
[-C--:B------:R-:W-:Y:S01]  /*1bd0*/  LEA.HI.X.SX32 R79, R95, R0.reuse, 0x1, P1 ;  /* 0x000000005f4f7211 */ /* 0x080fe200008f0eff */
[----:B------:R0:W5:Y:S01]  /*1be0*/  LDG.E.U16 R134, desc[UR6][R90.64] ;  /* 0x000000065a867981 */ /* 0x000162000c1e1500 */
[----:B------:R-:W-:Y:S01]  /*1bf0*/  LEA.HI.X.SX32 R81, R119, R0, 0x1, P0 ;  /* 0x0000000077517211 */ /* 0x000fe200000f0eff */
[C---:B------:R-:W-:Y:S01]  /*1c00*/  IMAD R131, R12.reuse, 0x2, R139 ;  /* 0x000000020c837824 */ /* 0x040fe200078e028b */
[C---:B-1----:R-:W-:Y:S01]  /*1c10*/  LEA R84, P0, R141.reuse, R2, 0x1 ;  /* 0x000000028d547211 */ /* 0x042fe200078008ff */
[----:B------:R1:W5:Y:S02]  /*1c20*/  LDG.E.U16 R130, desc[UR6][R86.64] ;  /* 0x0000000656827981 */ /* 0x000364000c1e1500 */
[----:B------:R-:W-:Y:S01]  /*1c30*/  IMAD R145, R12, 0x2, R131 ;  /* 0x000000020c917824 */ /* 0x000fe200078e0283 */
[----:B------:R-:W-:Y:S01]  /*1c40*/  LEA.HI.X.SX32 R85, R141, R0, 0x1, P0 ;  /* 0x000000008d557211 */ /* 0x000fe200000f0eff */
[----:B------:R1:W5:Y:S01]  /*1c50*/  LDG.E.U16 R138, desc[UR6][R78.64] ;  /* 0x000000064e8a7981 */ /* 0x000362000c1e1500 */
[----:B------:R-:W-:-:S02]  /*1c60*/  LEA R94, P0, R147, R2, 0x1 ;  /* 0x00000002935e7211 */ /* 0x000fc400078008ff */
[----:B0-----:R-:W-:Y:S01]  /*1c70*/  LEA R82, P1, R145, R2, 0x1 ;  /* 0x0000000291527211 */ /* 0x001fe200078208ff */
[----:B------:R-:W5:Y:S01]  /*1c80*/  LDG.E.U16 R142, desc[UR6][R80.64] ;  /* 0x00000006508e7981 */ /* 0x000f62000c1e1500 */
[----:B------:R-:W-:Y:S02]  /*1c90*/  LEA.HI.X.SX32 R95, R147, R0, 0x1, P0 ;  /* 0x00000000935f7211 */ /* 0x000fe400000f0eff */
[----:B------:R-:W-:Y:S01]  /*1ca0*/  LEA R90, P0, R127, R2, 0x1 ;  /* 0x000000027f5a7211 */ /* 0x000fe200078008ff */
[----:B------:R-:W5:Y:S01]  /*1cb0*/  LDG.E.U16 R119, desc[UR6][R84.64] ;  /* 0x0000000654777981 */ /* 0x000f62000c1e1500 */
[-C--:B------:R-:W-:Y:S02]  /*1cc0*/  LEA.HI.X.SX32 R83, R145, R0.reuse, 0x1, P1 ;  /* 0x0000000091537211 */ /* 0x080fe400008f0eff */
[----:B------:R-:W-:Y:S02]  /*1cd0*/  LEA.HI.X.SX32 R91, R127, R0, 0x1, P0 ;  /* 0x000000007f5b7211 */ /* 0x000fe400000f0eff */
[-C--:B-1----:R-:W-:Y:S01]  /*1ce0*/  LEA R86, P1, R121, R2.reuse, 0x1 ;  /* 0x0000000279567211 */ /* 0x082fe200078208ff */
[----:B------:R0:W5:Y:S01]  /*1cf0*/  LDG.E.U16 R144, desc[UR6][R82.64] ;  /* 0x0000000652907981 */ /* 0x000162000c1e1500 */
[----:B------:R-:W-:-:S02]  /*1d00*/  LEA R78, P0, R133, R2, 0x1 ;  /* 0x00000002854e7211 */ /* 0x000fc400078008ff */
[-C--:B------:R-:W-:Y:S01]  /*1d10*/  LEA.HI.X.SX32 R87, R121, R0.reuse, 0x1, P1 ;  /* 0x0000000079577211 */ /* 0x080fe200008f0eff */
[----:B------:R-:W-:Y:S01]  /*1d20*/  IMAD R145, R12, 0x2, R145 ;  /* 0x000000020c917824 */ /* 0x000fe200078e0291 */
[----:B------:R-:W-:Y:S01]  /*1d30*/  LEA.HI.X.SX32 R79, R133, R0, 0x1, P0 ;  /* 0x00000000854f7211 */ /* 0x000fe200000f0eff */
[----:B------:R-:W5:Y:S01]  /*1d40*/  LDG.E.U16 R121, desc[UR6][R94.64] ;  /* 0x000000065e797981 */ /* 0x000f62000c1e1500 */
[----:B0-----:R-:W-:-:S03]  /*1d50*/  LEA R82, P0, R125, R2, 0x1 ;  /* 0x000000027d527211 */ /* 0x001fc600078008ff */
[----:B------:R0:W5:Y:S01]  /*1d60*/  LDG.E.U16 R127, desc[UR6][R86.64] ;  /* 0x00000006567f7981 */ /* 0x000162000c1e1500 */
[----:B------:R-:W-:Y:S02]  /*1d70*/  LEA R80, P1, R101, R2, 0x1 ;  /* 0x0000000265507211 */ /* 0x000fe400078208ff */
[-C--:B------:R-:W-:Y:S01]  /*1d80*/  LEA.HI.X.SX32 R83, R125, R0.reuse, 0x1, P0 ;  /* 0x000000007d537211 */ /* 0x080fe200000f0eff */
[----:B------:R1:W5:Y:S01]  /*1d90*/  LDG.E.U16 R132, desc[UR6][R90.64] ;  /* 0x000000065a847981 */ /* 0x000362000c1e1500 */
[----:B------:R-:W-:-:S03]  /*1da0*/  LEA.HI.X.SX32 R81, R101, R0, 0x1, P1 ;  /* 0x0000000065517211 */ /* 0x000fc600008f0eff */
[----:B------:R1:W5:Y:S01]  /*1db0*/  LDG.E.U16 R136, desc[UR6][R78.64] ;  /* 0x000000064e887981 */ /* 0x000362000c1e1500 */
[-C--:B0-----:R-:W-:Y:S02]  /*1dc0*/  LEA R86, P0, R143, R2.reuse, 0x1 ;  /* 0x000000028f567211 */ /* 0x081fe400078008ff */
[----:B------:R-:W-:Y:S01]  /*1dd0*/  LEA R94, P1, R145, R2, 0x1 ;  /* 0x00000002915e7211 */ /* 0x000fe200078208ff */
[----:B------:R0:W5:Y:S01]  /*1de0*/  LDG.E.U16 R141, desc[UR6][R82.64] ;  /* 0x00000006528d7981 */ /* 0x000162000c1e1500 */
[----:B------:R-:W-:Y:S02]  /*1df0*/  LEA.HI.X.SX32 R87, R143, R0, 0x1, P0 ;  /* 0x000000008f577211 */ /* 0x000fe400000f0eff */
[----:B-1----:R-:W-:Y:S01]  /*1e00*/  LEA R90, P0, R149, R2, 0x1 ;  /* 0x00000002955a7211 */ /* 0x002fe200078008ff */
[----:B------:R1:W5:Y:S01]  /*1e10*/  LDG.E.U16 R140, desc[UR6][R80.64] ;  /* 0x00000006508c7981 */ /* 0x000362000c1e1500 */
[----:B------:R-:W-:Y:S02]  /*1e20*/  LEA.HI.X.SX32 R95, R145, R0, 0x1, P1 ;  /* 0x00000000915f7211 */ /* 0x000fe400008f0eff */
[----:B------:R-:W-:-:S02]  /*1e30*/  LEA R84, P1, R115, R2, 0x1 ;  /* 0x0000000273547211 */ /* 0x000fc400078208ff */
[----:B------:R-:W-:Y:S01]  /*1e40*/  LEA.HI.X.SX32 R91, R149, R0, 0x1, P0 ;  /* 0x00000000955b7211 */ /* 0x000fe200000f0eff */
[----:B------:R-:W-:Y:S01]  /*1e50*/  IMAD R145, R12, 0x2, R145 ;  /* 0x000000020c917824 */ /* 0x000fe200078e0291 */
[----:B------:R-:W-:Y:S01]  /*1e60*/  LEA R78, P0, R153, R2, 0x1 ;  /* 0x00000002994e7211 */ /* 0x000fe200078008ff */
[----:B------:R-:W5:Y:S01]  /*1e70*/  LDG.E.U16 R143, desc[UR6][R94.64] ;  /* 0x000000065e8f7981 */ /* 0x000f62000c1e1500 */
[----:B------:R-:W-:Y:S02]  /*1e80*/  LEA.HI.X.SX32 R85, R115, R0, 0x1, P1 ;  /* 0x0000000073557211 */ /* 0x000fe400008f0eff */
[----:B------:R-:W-:Y:S01]  /*1e90*/  LEA R100, P1, R151, R2, 0x1 ;  /* 0x0000000297647211 */ /* 0x000fe200078208ff */
[----:B------:R2:W5:Y:S01]  /*1ea0*/  LDG.E.U16 R115, desc[UR6][R86.64] ;  /* 0x0000000656737981 */ /* 0x000562000c1e1500 */
[----:B------:R-:W-:Y:S02]  /*1eb0*/  LEA.HI.X.SX32 R79, R153, R0, 0x1, P0 ;  /* 0x00000000994f7211 */ /* 0x000fe400000f0eff */
[----:B0-----:R-:W-:Y:S01]  /*1ec0*/  LEA R82, P0, R113, R2, 0x1 ;  /* 0x0000000271527211 */ /* 0x001fe200078008ff */
[----:B------:R0:W5:Y:S01]  /*1ed0*/  LDG.E.U16 R125, desc[UR6][R84.64] ;  /* 0x00000006547d7981 */ /* 0x000162000c1e1500 */
[----:B------:R-:W-:-:S02]  /*1ee0*/  LEA.HI.X.SX32 R101, R151, R0, 0x1, P1 ;  /* 0x0000000097657211 */ /* 0x000fc400008f0eff */
[----:B-1----:R-:W-:Y:S01]  /*1ef0*/  LEA R80, P1, R139, R2, 0x1 ;  /* 0x000000028b507211 */ /* 0x002fe200078208ff */
[----:B------:R1:W5:Y:S01]  /*1f00*/  LDG.E.U16 R128, desc[UR6][R90.64] ;  /* 0x000000065a807981 */ /* 0x000362000c1e1500 */
[----:B------:R-:W-:Y:S02]  /*1f10*/  LEA.HI.X.SX32 R83, R113, R0, 0x1, P0 ;  /* 0x0000000071537211 */ /* 0x000fe400000f0eff */
[----:B--2---:R-:W-:Y:S01]  /*1f20*/  LEA R86, P0, R145, R2, 0x1 ;  /* 0x0000000291567211 */ /* 0x004fe200078008ff */
[----:B------:R2:W5:Y:S01]  /*1f30*/  LDG.E.U16 R133, desc[UR6][R100.64] ;  /* 0x0000000664857981 */ /* 0x000562000c1e1500 */
[----:B0-----:R-:W-:Y:S01]  /*1f40*/  IMAD R85, R12, 0x2, R145 ;  /* 0x000000020c557824 */ /* 0x001fe200078e0291 */
[-C--:B------:R-:W-:Y:S02]  /*1f50*/  LEA.HI.X.SX32 R81, R139, R0.reuse, 0x1, P1 ;  /* 0x000000008b517211 */ /* 0x080fe400008f0eff */
[----:B------:R0:W5:Y:S01]  /*1f60*/  LDG.E.U16 R113, desc[UR6][R78.64] ;  /* 0x000000064e717981 */ /* 0x000162000c1e1500 */
[----:B------:R-:W-:-:S02]  /*1f70*/  LEA.HI.X.SX32 R87, R145, R0, 0x1, P0 ;  /* 0x0000000091577211 */ /* 0x000fc400000f0eff */
[-C--:B-1----:R-:W-:Y:S01]  /*1f80*/  LEA R90, P1, R85, R2.reuse, 0x1 ;  /* 0x00000002555a7211 */ /* 0x082fe200078208ff */
[----:B------:R-:W5:Y:S01]  /*1f90*/  LDG.E.U16 R12, desc[UR6][R82.64] ;  /* 0x00000006520c7981 */ /* 0x000f62000c1e1500 */
[----:B------:R-:W-:Y:S02]  /*1fa0*/  LEA R84, P0, R105, R2, 0x1 ;  /* 0x0000000269547211 */ /* 0x000fe400078008ff */
[-C--:B------:R-:W-:Y:S01]  /*1fb0*/  LEA.HI.X.SX32 R91, R85, R0.reuse, 0x1, P1 ;  /* 0x00000000555b7211 */ /* 0x080fe200008f0eff */
[----:B------:R1:W5:Y:S01]  /*1fc0*/  LDG.E.U16 R139, desc[UR6][R80.64] ;  /* 0x00000006508b7981 */ /* 0x000362000c1e1500 */
[----:B------:R-:W-:Y:S02]  /*1fd0*/  LEA.HI.X.SX32 R85, R105, R0, 0x1, P0 ;  /* 0x0000000069557211 */ /* 0x000fe400000f0eff */
[-C--:B--2---:R-:W-:Y:S01]  /*1fe0*/  LEA R100, P0, R109, R2.reuse, 0x1 ;  /* 0x000000026d647211 */ /* 0x084fe200078008ff */
[----:B------:R2:W5:Y:S01]  /*1ff0*/  LDG.E.U16 R145, desc[UR6][R86.64] ;  /* 0x0000000656917981 */ /* 0x000562000c1e1500 */
[----:B------:R-:W-:-:S02]  /*2000*/  LEA R94, P1, R117, R2, 0x1 ;  /* 0x00000002755e7211 */ /* 0x000fc400078208ff */
[----:B------:R-:W-:Y:S01]  /*2010*/  LEA.HI.X.SX32 R101, R109, R0, 0x1, P0 ;  /* 0x000000006d657211 */ /* 0x000fe200000f0eff */
[----:B------:R2:W5:Y:S01]  /*2020*/  LDG.E.U16 R105, desc[UR6][R90.64] ;  /* 0x000000065a697981 */ /* 0x000562000c1e1500 */
[----:B0-----:R-:W-:Y:S02]  /*2030*/  LEA R78, P0, R123, R2, 0x1 ;  /* 0x000000027b4e7211 */ /* 0x001fe400078008ff */
[-C--:B------:R-:W-:Y:S01]  /*2040*/  LEA.HI.X.SX32 R95, R117, R0.reuse, 0x1, P1 ;  /* 0x00000000755f7211 */ /* 0x080fe200008f0eff */
[----:B------:R-:W5:Y:S01]  /*2050*/  LDG.E.U16 R84, desc[UR6][R84.64] ;  /* 0x0000000654547981 */ /* 0x000f62000c1e1500 */
[----:B------:R-:W-:Y:S02]  /*2060*/  LEA.HI.X.SX32 R79, R123, R0, 0x1, P0 ;  /* 0x000000007b4f7211 */ /* 0x000fe400000f0eff */
[-C--:B-1----:R-:W-:Y:S01]  /*2070*/  LEA R80, P0, R129, R2.reuse, 0x1 ;  /* 0x0000000281507211 */ /* 0x082fe200078008ff */
[----:B------:R-:W5:Y:S01]  /*2080*/  LDG.E.U16 R100, desc[UR6][R100.64] ;  /* 0x0000000664647981 */ /* 0x000f62000c1e1500 */
[----:B------:R-:W-:-:S02]  /*2090*/  LEA R82, P1, R135, R2, 0x1 ;  /* 0x0000000287527211 */ /* 0x000fc400078208ff */
[-C--:B------:R-:W-:Y:S01]  /*20a0*/  LEA.HI.X.SX32 R81, R129, R0.reuse, 0x1, P0 ;  /* 0x0000000081517211 */ /* 0x080fe200000f0eff */
[----:B------:R-:W5:Y:S01]  /*20b0*/  LDG.E.U16 R94, desc[UR6][R94.64] ;  /* 0x000000065e5e7981 */ /* 0x000f62000c1e1500 */
[----:B------:R-:W-:Y:S02]  /*20c0*/  LEA.HI.X.SX32 R83, R135, R0, 0x1, P1 ;  /* 0x0000000087537211 */ /* 0x000fe400008f0eff */
[-C--:B--2---:R-:W-:Y:S01]  /*20d0*/  LEA R86, P0, R137, R2.reuse, 0x1 ;  /* 0x0000000289567211 */ /* 0x084fe200078008ff */
[----:B------:R0:W2:Y:S01]  /*20e0*/  LDG.E.U16 R78, desc[UR6][R78.64] ;  /* 0x000000064e4e7981 */ /* 0x0000a2000c1e1500 */
[----:B------:R-:W-:Y:S02]  /*20f0*/  LEA R90, P1, R131, R2, 0x1 ;  /* 0x00000002835a7211 */ /* 0x000fe400078208ff */
[-C--:B------:R-:W-:Y:S01]  /*2100*/  LEA.HI.X.SX32 R87, R137, R0.reuse, 0x1, P0 ;  /* 0x0000000089577211 */ /* 0x080fe200000f0eff */
[----:B------:R-:W2:Y:S01]  /*2110*/  LDG.E.U16 R80, desc[UR6][R80.64] ;  /* 0x0000000650507981 */ /* 0x000ea2000c1e1500 */
[----:B------:R-:W-:-:S03]  /*2120*/  LEA.HI.X.SX32 R91, R131, R0, 0x1, P1 ;  /* 0x00000000835b7211 */ /* 0x000fc600008f0eff */
[----:B------:R-:W2:Y:S04]  /*2130*/  LDG.E.U16 R82, desc[UR6][R82.64] ;  /* 0x0000000652527981 */ /* 0x000ea8000c1e1500 */
[----:B------:R-:W2:Y:S04]  /*2140*/  LDG.E.U16 R86, desc[UR6][R86.64] ;  /* 0x0000000656567981 */ /* 0x000ea8000c1e1500 */
[----:B------:R-:W2:Y:S01]  /*2150*/  LDG.E.U16 R90, desc[UR6][R90.64] ;  /* 0x000000065a5a7981 */ /* 0x000ea2000c1e1500 */
[----:B------:R-:W1:Y:S01]  /*2160*/  S2UR UR5, SR_CgaCtaId ;  /* 0x00000000000579c3 */ /* 0x000e620000008800 */
[----:B------:R-:W-:Y:S01]  /*2170*/  SHF.R.S32.HI R2, RZ, 0x7, R168 ;  /* 0x00000007ff027819 */ /* 0x000fe200000114a8 */
[----:B------:R-:W-:-:S03]  /*2180*/  IMAD.SHL.U32 R0, R168, 0x2, RZ ;  /* 0x00000002a8007824 */ /* 0x000fc600078e00ff */
[----:B------:R-:W-:-:S04]  /*2190*/  SGXT R2, R2, 0x1 ;  /* 0x000000010202781a */ /* 0x000fc80000000200 */
[----:B0-----:R-:W-:Y:S01]  /*21a0*/  LOP3.LUT R79, R2, 0x90, RZ, 0xc0, !PT ;  /* 0x00000090024f7812 */ /* 0x001fe200078ec0ff */
[----:B------:R-:W-:Y:S01]  /*21b0*/  IMAD.SHL.U32 R2, R168, 0x200, RZ ;  /* 0x00000200a8027824 */ /* 0x000fe200078e00ff */
[----:B------:R-:W-:Y:S02]  /*21c0*/  UMOV UR4, 0x400 ;  /* 0x0000040000047882 */ /* 0x000fe40000000000 */
[----:B------:R-:W-:-:S04]  /*21d0*/  LOP3.LUT R79, R79, 0x7e, R0, 0x78, !PT ;  /* 0x0000007e4f4f7812 */ /* 0x000fc800078e7800 */
[----:B------:R-:W-:Y:S02]  /*21e0*/  LOP3.LUT R79, R79, 0x8000, R2, 0xf8, !PT ;  /* 0x000080004f4f7812 */ /* 0x000fe400078ef802 */
[----:B------:R-:W-:Y:S01]  /*21f0*/  ISETP.GE.AND P0, PT, R169, 0x1, PT ;  /* 0x00000001a900780c */ /* 0x000fe20003f06270 */
[----:B-1----:R-:W-:Y:S01]  /*2200*/  ULEA UR4, UR5, UR4, 0x18 ;  /* 0x0000000405047291 */ /* 0x002fe2000f8ec03f */
[----:B------:R-:W-:-:S08]  /*2210*/  LOP3.LUT R2, R79, 0x20, RZ, 0x3c, !PT ;  /* 0x000000204f027812 */ /* 0x000fd000078e3cff */
[----:B------:R0:W-:Y:S04]  /*2220*/  STS.U16 [R79+UR4], R3 ;  /* 0x000000034f007988 */ /* 0x0001e80008000404 */
[----:B------:R-:W-:Y:S04]  /*2230*/  STS.U16 [R79+UR4+0x400], R7 ;  /* 0x000400074f007988 */ /* 0x000fe80008000404 */
[----:B------:R1:W-:Y:S01]  /*2240*/  STS.U16 [R79+UR4+0x800], R11 ;  /* 0x0008000b4f007988 */ /* 0x0003e20008000404 */
[----:B0-----:R-:W-:-:S03]  /*2250*/  LOP3.LUT R3, R79, 0x40, RZ, 0x3c, !PT ;  /* 0x000000404f037812 */ /* 0x001fc600078e3cff */
[----:B------:R-:W-:Y:S04]  /*2260*/  STS.U16 [R79+UR4+0xc00], R16 ;  /* 0x000c00104f007988 */ /* 0x000fe80008000404 */
        /* <DEDUP_REMOVED lines=12> */
[----:B---3--:R-:W-:Y:S04]  /*2330*/  STS.U16 [R79+UR4+0x4000], R68 ;  /* 0x004000444f007988 */ /* 0x008fe80008000404 */
[----:B------:R-:W-:Y:S04]  /*2340*/  STS.U16 [R79+UR4+0x4400], R72 ;  /* 0x004400484f007988 */ /* 0x000fe80008000404 */
[----:B----4-:R-:W-:Y:S04]  /*2350*/  STS.U16 [R79+UR4+0x4800], R76 ;  /* 0x0048004c4f007988 */ /* 0x010fe80008000404 */
[----:B-----5:R-:W-:Y:S04]  /*2360*/  STS.U16 [R79+UR4+0x4c00], R92 ;  /* 0x004c005c4f007988 */ /* 0x020fe80008000404 */
[----:B------:R-:W-:Y:S04]  /*2370*/  STS.U16 [R79+UR4+0x5000], R98 ;  /* 0x005000624f007988 */ /* 0x000fe80008000404 */
[----:B------:R-:W-:Y:S04]  /*2380*/  STS.U16 [R79+UR4+0x5400], R104 ;  /* 0x005400684f007988 */ /* 0x000fe80008000404 */
[----:B------:R-:W-:Y:S01]  /*2390*/  STS.U16 [R79+UR4+0x5800], R110 ;  /* 0x0058006e4f007988 */ /* 0x000fe20008000404 */
[----:B-1----:R-:W-:Y:S01]  /*23a0*/  IMAD.MOV.U32 R11, RZ, RZ, -0x800000 ;  /* 0xff800000ff0b7424 */ /* 0x002fe200078e00ff */
[----:B------:R-:W-:Y:S01]  /*23b0*/  CS2R R146, SRZ ;  /* 0x0000000000927805 */ /* 0x000fe2000001ff00 */
[----:B------:R-:W-:Y:S01]  /*23c0*/  IMAD.MOV.U32 R7, RZ, RZ, 0x3f800000 ;  /* 0x3f800000ff077424 */ /* 0x000fe200078e00ff */
[----:B------:R-:W-:-:S02]  /*23d0*/  CS2R R148, SRZ ;  /* 0x0000000000947805 */ /* 0x000fc4000001ff00 */
[----:B------:R-:W-:Y:S01]  /*23e0*/  CS2R R150, SRZ ;  /* 0x0000000000967805 */ /* 0x000fe2000001ff00 */
        /* <DEDUP_REMOVED lines=40> */
[----:B------:R0:W-:Y:S04]  /*2670*/  STS.U16 [R2+UR4+0x7d00], R143 ;  /* 0x007d008f02007988 */ /* 0x0001e80008000404 */
[----:B------:R-:W-:Y:S01]  /*2680*/  STS.U16 [R3+UR4+0x200], R5 ;  /* 0x0002000503007988 */ /* 0x000fe20008000404 */
        /* <DEDUP_REMOVED lines=31> */
[----:B------:R-:W-:Y:S01]  /*2880*/  STS.U16 [R3+UR4+0x7e00], R145 ;  /* 0x007e009103007988 */ /* 0x000fe20008000404 */
[----:B------:R-:W-:-:S03]  /*2890*/  CS2R R24, SRZ ;  /* 0x0000000000187805 */ /* 0x000fc6000001ff00 */
[----:B------:R0:W-:Y:S01]  /*28a0*/  STS.U16 [R2+UR4+0x300], R6 ;  /* 0x0003000602007988 */ /* 0x0001e20008000404 */
[----:B------:R-:W-:-:S03]  /*28b0*/  CS2R R28, SRZ ;  /* 0x00000000001c7805 */ /* 0x000fc6000001ff00 */
[----:B------:R1:W-:Y:S01]  /*28c0*/  STS.U16 [R2+UR4+0x700], R10 ;  /* 0x0007000a02007988 */ /* 0x0003e20008000404 */
[----:B------:R-:W-:-:S03]  /*28d0*/  CS2R R32, SRZ ;  /* 0x0000000000207805 */ /* 0x000fc6000001ff00 */
[----:B------:R-:W-:Y:S01]  /*28e0*/  STS.U16 [R2+UR4+0xb00], R15 ;  /* 0x000b000f02007988 */ /* 0x000fe20008000404 */
[----:B------:R-:W-:-:S03]  /*28f0*/  CS2R R36, SRZ ;  /* 0x0000000000247805 */ /* 0x000fc6000001ff00 */
[----:B------:R-:W-:Y:S01]  /*2900*/  STS.U16 [R2+UR4+0xf00], R19 ;  /* 0x000f001302007988 */ /* 0x000fe20008000404 */
[----:B0-----:R-:W-:-:S03]  /*2910*/  IMAD.MOV.U32 R6, RZ, RZ, 0x3f800000 ;  /* 0x3f800000ff067424 */ /* 0x001fc600078e00ff */
[----:B------:R-:W-:Y:S01]  /*2920*/  STS.U16 [R2+UR4+0x1300], R23 ;  /* 0x0013001702007988 */ /* 0x000fe20008000404 */
[----:B-1----:R-:W-:-:S03]  /*2930*/  IMAD.MOV.U32 R10, RZ, RZ, -0x800000 ;  /* 0xff800000ff0a7424 */ /* 0x002fc600078e00ff */
[----:B------:R0:W-:Y:S01]  /*2940*/  STS.U16 [R2+UR4+0x1700], R27 ;  /* 0x0017001b02007988 */ /* 0x0001e20008000404 */
[----:B------:R-:W-:-:S03]  /*2950*/  CS2R R40, SRZ ;  /* 0x0000000000287805 */ /* 0x000fc6000001ff00 */
[----:B------:R-:W-:Y:S01]  /*2960*/  STS.U16 [R2+UR4+0x7f00], R105 ;  /* 0x007f006902007988 */ /* 0x000fe20008000404 */
[----:B------:R-:W-:-:S03]  /*2970*/  CS2R R44, SRZ ;  /* 0x00000000002c7805 */ /* 0x000fc6000001ff00 */
[----:B------:R1:W-:Y:S01]  /*2980*/  STS.U16 [R2+UR4+0x1b00], R31 ;  /* 0x001b001f02007988 */ /* 0x0003e20008000404 */
[----:B------:R-:W-:-:S03]  /*2990*/  CS2R R48, SRZ ;  /* 0x0000000000307805 */ /* 0x000fc6000001ff00 */
[----:B------:R3:W-:Y:S01]  /*29a0*/  STS.U16 [R2+UR4+0x1f00], R35 ;  /* 0x001f002302007988 */ /* 0x0007e20008000404 */
[----:B0-----:R-:W-:-:S03]  /*29b0*/  CS2R R26, SRZ ;  /* 0x00000000001a7805 */ /* 0x001fc6000001ff00 */
[----:B------:R0:W-:Y:S01]  /*29c0*/  STS.U16 [R2+UR4+0x2300], R39 ;  /* 0x0023002702007988 */ /* 0x0001e20008000404 */
[----:B------:R-:W-:-:S03]  /*29d0*/  CS2R R52, SRZ ;  /* 0x0000000000347805 */ /* 0x000fc6000001ff00 */
[----:B------:R4:W-:Y:S01]  /*29e0*/  STS.U16 [R2+UR4+0x2700], R43 ;  /* 0x0027002b02007988 */ /* 0x0009e20008000404 */
[----:B-1----:R-:W-:-:S03]  /*29f0*/  CS2R R30, SRZ ;  /* 0x00000000001e7805 */ /* 0x002fc6000001ff00 */
[----:B------:R1:W-:Y:S01]  /*2a00*/  STS.U16 [R2+UR4+0x2b00], R47 ;  /* 0x002b002f02007988 */ /* 0x0003e20008000404 */
[----:B---3--:R-:W-:-:S03]  /*2a10*/  CS2R R34, SRZ ;  /* 0x0000000000227805 */ /* 0x008fc6000001ff00 */
[----:B------:R3:W-:Y:S01]  /*2a20*/  STS.U16 [R2+UR4+0x2f00], R51 ;  /* 0x002f003302007988 */ /* 0x0007e20008000404 */
[----:B0-----:R-:W-:-:S03]  /*2a30*/  CS2R R38, SRZ ;  /* 0x0000000000267805 */ /* 0x001fc6000001ff00 */
[----:B------:R0:W-:Y:S01]  /*2a40*/  STS.U16 [R2+UR4+0x3300], R55 ;  /* 0x0033003702007988 */ /* 0x0001e20008000404 */
[----:B----4-:R-:W-:-:S03]  /*2a50*/  CS2R R42, SRZ ;  /* 0x00000000002a7805 */ /* 0x010fc6000001ff00 */
[----:B------:R4:W-:Y:S01]  /*2a60*/  STS.U16 [R2+UR4+0x3700], R59 ;  /* 0x0037003b02007988 */ /* 0x0009e20008000404 */
[----:B-1----:R-:W-:-:S03]  /*2a70*/  CS2R R46, SRZ ;  /* 0x00000000002e7805 */ /* 0x002fc6000001ff00 */
[----:B------:R1:W-:Y:S01]  /*2a80*/  STS.U16 [R2+UR4+0x3b00], R63 ;  /* 0x003b003f02007988 */ /* 0x0003e20008000404 */
[----:B---3--:R-:W-:-:S03]  /*2a90*/  CS2R R50, SRZ ;  /* 0x0000000000327805 */ /* 0x008fc6000001ff00 */
[----:B------:R3:W-:Y:S01]  /*2aa0*/  STS.U16 [R2+UR4+0x3f00], R67 ;  /* 0x003f004302007988 */ /* 0x0007e20008000404 */
[----:B0-----:R-:W-:-:S03]  /*2ab0*/  CS2R R54, SRZ ;  /* 0x0000000000367805 */ /* 0x001fc6000001ff00 */
[----:B------:R0:W-:Y:S01]  /*2ac0*/  STS.U16 [R2+UR4+0x4300], R71 ;  /* 0x0043004702007988 */ /* 0x0001e20008000404 */
[----:B------:R-:W-:-:S03]  /*2ad0*/  CS2R R56, SRZ ;  /* 0x0000000000387805 */ /* 0x000fc6000001ff00 */
[----:B------:R5:W-:Y:S01]  /*2ae0*/  STS.U16 [R2+UR4+0x4700], R75 ;  /* 0x0047004b02007988 */ /* 0x000be20008000404 */
[----:B----4-:R-:W-:-:S03]  /*2af0*/  CS2R R58, SRZ ;  /* 0x00000000003a7805 */ /* 0x010fc6000001ff00 */
[----:B------:R-:W-:Y:S01]  /*2b00*/  STS.U16 [R2+UR4+0x4b00], R89 ;  /* 0x004b005902007988 */ /* 0x000fe20008000404 */
[----:B------:R-:W-:-:S03]  /*2b10*/  CS2R R60, SRZ ;  /* 0x00000000003c7805 */ /* 0x000fc6000001ff00 */
[----:B------:R-:W-:Y:S01]  /*2b20*/  STS.U16 [R2+UR4+0x4f00], R97 ;  /* 0x004f006102007988 */ /* 0x000fe20008000404 */
[----:B-1----:R-:W-:-:S03]  /*2b30*/  CS2R R62, SRZ ;  /* 0x00000000003e7805 */ /* 0x002fc6000001ff00 */
[----:B------:R-:W-:Y:S01]  /*2b40*/  STS.U16 [R2+UR4+0x5300], R103 ;  /* 0x0053006702007988 */ /* 0x000fe20008000404 */
[----:B------:R-:W-:-:S03]  /*2b50*/  CS2R R64, SRZ ;  /* 0x0000000000407805 */ /* 0x000fc6000001ff00 */
[----:B------:R-:W-:Y:S01]  /*2b60*/  STS.U16 [R2+UR4+0x5700], R108 ;  /* 0x0057006c02007988 */ /* 0x000fe20008000404 */
[----:B---3--:R-:W-:-:S03]  /*2b70*/  CS2R R66, SRZ ;  /* 0x0000000000427805 */ /* 0x008fc6000001ff00 */
[----:B------:R-:W-:Y:S01]  /*2b80*/  STS.U16 [R2+UR4+0x5b00], R114 ;  /* 0x005b007202007988 */ /* 0x000fe20008000404 */
[----:B------:R-:W-:-:S03]  /*2b90*/  CS2R R68, SRZ ;  /* 0x0000000000447805 */ /* 0x000fc6000001ff00 */
[----:B------:R1:W-:Y:S01]  /*2ba0*/  STS.U16 [R2+UR4+0x5f00], R84 ;  /* 0x005f005402007988 */ /* 0x0003e20008000404 */
[----:B0-----:R-:W-:-:S03]  /*2bb0*/  CS2R R70, SRZ ;  /* 0x0000000000467805 */ /* 0x001fc6000001ff00 */
[----:B------:R-:W-:Y:S01]  /*2bc0*/  STS.U16 [R2+UR4+0x6300], R100 ;  /* 0x0063006402007988 */ /* 0x000fe20008000404 */
[----:B------:R-:W-:-:S03]  /*2bd0*/  CS2R R72, SRZ ;  /* 0x0000000000487805 */ /* 0x000fc6000001ff00 */
[----:B------:R-:W-:Y:S01]  /*2be0*/  STS.U16 [R2+UR4+0x6700], R94 ;  /* 0x0067005e02007988 */ /* 0x000fe20008000404 */
[----:B-----5:R-:W-:-:S03]  /*2bf0*/  CS2R R74, SRZ ;  /* 0x00000000004a7805 */ /* 0x020fc6000001ff00 */
[----:B--2---:R0:W-:Y:S01]  /*2c00*/  STS.U16 [R2+UR4+0x6b00], R78 ;  /* 0x006b004e02007988 */ /* 0x0041e20008000404 */
[----:B------:R-:W-:-:S03]  /*2c10*/  CS2R R76, SRZ ;  /* 0x00000000004c7805 */ /* 0x000fc6000001ff00 */
[----:B------:R2:W-:Y:S01]  /*2c20*/  STS.U16 [R2+UR4+0x6f00], R80 ;  /* 0x006f005002007988 */ /* 0x0005e20008000404 */
[----:B-1----:R-:W-:-:S03]  /*2c30*/  CS2R R84, SRZ ;  /* 0x0000000000547805 */ /* 0x002fc6000001ff00 */
[----:B------:R1:W-:Y:S01]  /*2c40*/  STS.U16 [R2+UR4+0x7300], R82 ;  /* 0x0073005202007988 */ /* 0x0003e20008000404 */
[----:B------:R-:W-:-:S03]  /*2c50*/  CS2R R88, SRZ ;  /* 0x0000000000587805 */ /* 0x000fc6000001ff00 */
[----:B------:R3:W-:Y:S01]  /*2c60*/  STS.U16 [R2+UR4+0x7700], R86 ;  /* 0x0077005602007988 */ /* 0x0007e20008000404 */
[----:B0-----:R-:W-:-:S03]  /*2c70*/  CS2R R78, SRZ ;  /* 0x00000000004e7805 */ /* 0x001fc6000001ff00 */
[----:B------:R0:W-:Y:S01]  /*2c80*/  STS.U16 [R2+UR4+0x7b00], R90 ;  /* 0x007b005a02007988 */ /* 0x0001e20008000404 */
[----:B--2---:R-:W-:Y:S02]  /*2c90*/  CS2R R80, SRZ ;  /* 0x0000000000507805 */ /* 0x004fe4000001ff00 */
[----:B-1----:R-:W-:Y:S02]  /*2ca0*/  CS2R R82, SRZ ;  /* 0x0000000000527805 */ /* 0x002fe4000001ff00 */
[----:B------:R-:W-:Y:S02]  /*2cb0*/  CS2R R92, SRZ ;  /* 0x00000000005c7805 */ /* 0x000fe4000001ff00 */
[----:B------:R-:W-:Y:S02]  /*2cc0*/  CS2R R94, SRZ ;  /* 0x00000000005e7805 */ /* 0x000fe4000001ff00 */
[----:B------:R-:W-:Y:S02]  /*2cd0*/  CS2R R96, SRZ ;  /* 0x0000000000607805 */ /* 0x000fe4000001ff00 */
[----:B---3--:R-:W-:-:S02]  /*2ce0*/  CS2R R86, SRZ ;  /* 0x0000000000567805 */ /* 0x008fc4000001ff00 */
[----:B------:R-:W-:Y:S02]  /*2cf0*/  CS2R R98, SRZ ;  /* 0x0000000000627805 */ /* 0x000fe4000001ff00 */
[----:B------:R-:W-:Y:S02]  /*2d00*/  CS2R R100, SRZ ;  /* 0x0000000000647805 */ /* 0x000fe4000001ff00 */
[----:B------:R-:W-:Y:S02]  /*2d10*/  CS2R R102, SRZ ;  /* 0x0000000000667805 */ /* 0x000fe4000001ff00 */
[----:B0-----:R-:W-:Y:S02]  /*2d20*/  CS2R R90, SRZ ;  /* 0x00000000005a7805 */ /* 0x001fe4000001ff00 */
[----:B------:R-:W-:Y:S02]  /*2d30*/  CS2R R104, SRZ ;  /* 0x0000000000687805 */ /* 0x000fe4000001ff00 */
[----:B------:R-:W-:-:S02]  /*2d40*/  CS2R R106, SRZ ;  /* 0x00000000006a7805 */ /* 0x000fc4000001ff00 */
[----:B------:R-:W-:Y:S02]  /*2d50*/  CS2R R108, SRZ ;  /* 0x00000000006c7805 */ /* 0x000fe4000001ff00 */
[----:B------:R-:W-:Y:S02]  /*2d60*/  CS2R R110, SRZ ;  /* 0x00000000006e7805 */ /* 0x000fe4000001ff00 */
[----:B------:R-:W-:Y:S02]  /*2d70*/  CS2R R112, SRZ ;  /* 0x0000000000707805 */ /* 0x000fe4000001ff00 */
[----:B------:R-:W-:Y:S02]  /*2d80*/  CS2R R114, SRZ ;  /* 0x0000000000727805 */ /* 0x000fe4000001ff00 */
        /* <DEDUP_REMOVED lines=15> */
[----:B------:R-:W-:Y:S01]  /*2e80*/  LOP3.LUT R2, R168, 0xff, RZ, 0xc0, !PT ;  /* 0x000000ffa8027812 */ /* 0x000fe200078ec0ff */
[----:B------:R-:W-:Y:S06]  /*2e90*/  @!P0 BRA `(.L_x_0) ;  /* 0x0000003c00648947 */ /* 0x000fec0003800000 */
[----:B------:R-:W0:Y:S01]  /*2ea0*/  LDC.64 R4, c[0x0][0x260] ;  /* 0x00009800ff047b82 */ /* 0x000e220000000a00 */
[----:B------:R-:W-:Y:S01]  /*2eb0*/  SHF.R.U32.HI R3, RZ, 0x5, R168 ;  /* 0x00000005ff037819 */ /* 0x000fe200000116a8 */
[----:B------:R-:W-:Y:S01]  /*2ec0*/  ULDC UR5, c[0x0][0x258] ;  /* 0x0000960000057ab9 */ /* 0x000fe20000000800 */
[C---:B------:R-:W-:Y:S01]  /*2ed0*/  IMAD.SHL.U32 R7, R2.reuse, 0x2, RZ ;  /* 0x0000000202077824 */ /* 0x040fe200078e00ff */
[----:B------:R-:W-:Y:S01]  /*2ee0*/  ULDC.64 UR14, c[0x0][0x220] ;  /* 0x00008800000e7ab9 */ /* 0x000fe20000000a00 */
[----:B------:R-:W-:Y:S01]  /*2ef0*/  R2UR UR16, R3 ;  /* 0x00000000031072ca */ /* 0x000fe200000e0000 */
[----:B------:R-:W-:Y:S01]  /*2f00*/  IMAD R3, R2, UR5, RZ ;  /* 0x0000000502037c24 */ /* 0x000fe2000f8e02ff */
[----:B------:R-:W-:Y:S01]  /*2f10*/  ULDC.64 UR12, c[0x0][0x218] ;  /* 0x00008600000c7ab9 */ /* 0x000fe20000000a00 */
[----:B------:R-:W1:Y:S01]  /*2f20*/  S2UR UR8, SR_CTAID.Y ;  /* 0x00000000000879c3 */ /* 0x000e620000002600 */
[----:B------:R-:W-:Y:S01]  /*2f30*/  UMOV UR61, URZ ;  /* 0x0000003f003d7c82 */ /* 0x000fe20008000000 */
[C---:B------:R-:W-:Y:S01]  /*2f40*/  IMAD.SHL.U32 R219, R3.reuse, 0x2, RZ ;  /* 0x0000000203db7824 */ /* 0x040fe200078e00ff */
[----:B------:R-:W-:Y:S01]  /*2f50*/  CS2R R24, SRZ ;  /* 0x0000000000187805 */ /* 0x000fe2000001ff00 */
[----:B------:R-:W-:Y:S01]  /*2f60*/  IMAD.HI R3, R3, 0x2, RZ ;  /* 0x0000000203037827 */ /* 0x000fe200078e02ff */
[----:B------:R-:W-:-:S02]  /*2f70*/  CS2R R26, SRZ ;  /* 0x00000000001a7805 */ /* 0x000fc4000001ff00 */
[----:B------:R-:W-:Y:S02]  /*2f80*/  CS2R R28, SRZ ;  /* 0x00000000001c7805 */ /* 0x000fe4000001ff00 */
[----:B------:R-:W-:Y:S01]  /*2f90*/  CS2R R30, SRZ ;  /* 0x00000000001e7805 */ /* 0x000fe2000001ff00 */
[----:B------:R-:W1:Y:S01]  /*2fa0*/  LDC.64 R22, c[0x0][0x250] ;  /* 0x00009400ff167b82 */ /* 0x000e620000000a00 */
[----:B------:R-:W-:Y:S01]  /*2fb0*/  CS2R R32, SRZ ;  /* 0x0000000000207805 */ /* 0x000fe2000001ff00 */
[----:B------:R-:W-:Y:S01]  /*2fc0*/  UIADD3 UR5, UR16, 0x18, URZ ;  /* 0x0000001810057890 */ /* 0x000fe2000fffe03f */
[----:B------:R-:W-:Y:S01]  /*2fd0*/  CS2R R34, SRZ ;  /* 0x0000000000227805 */ /* 0x000fe2000001ff00 */
[----:B------:R-:W-:Y:S01]  /*2fe0*/  UIADD3 UR9, UR16, 0x58, URZ ;  /* 0x0000005810097890 */ /* 0x000fe2000fffe03f */
[----:B------:R-:W-:Y:S01]  /*2ff0*/  CS2R R36, SRZ ;  /* 0x0000000000247805 */ /* 0x000fe2000001ff00 */
[----:B------:R-:W-:Y:S01]  /*3000*/  UIADD3 UR10, UR16, 0x78, URZ ;  /* 0x00000078100a7890 */ /* 0x000fe2000fffe03f */
[----:B------:R-:W-:Y:S01]  /*3010*/  CS2R R38, SRZ ;  /* 0x0000000000267805 */ /* 0x000fe2000001ff00 */
[----:B------:R-:W2:Y:S01]  /*3020*/  LDC R21, c[0x0][0x268] ;  /* 0x00009a00ff157b82 */ /* 0x000ea20000000800 */
[----:B0-----:R0:W-:Y:S01]  /*3030*/  STL [R1+0x130], R5 ;  /* 0x0001300501007387 */ /* 0x0011e20000100800 */
[----:B------:R-:W-:Y:S01]  /*3040*/  IMAD.MOV.U32 R6, RZ, RZ, R5 ;  /* 0x000000ffff067224 */ /* 0x000fe200078e0005 */
[----:B------:R-:W-:Y:S01]  /*3050*/  UIADD3 UR11, UR16, 0x98, URZ ;  /* 0x00000098100b7890 */ /* 0x000fe2000fffe03f */
[----:B------:R-:W-:Y:S01]  /*3060*/  IMAD.MOV.U32 R8, RZ, RZ, R4 ;  /* 0x000000ffff087224 */ /* 0x000fe200078e0004 */
[----:B------:R-:W-:-:S02]  /*3070*/  LOP3.LUT R4, R168, 0x1f, RZ, 0xc0, !PT ;  /* 0x0000001fa8047812 */ /* 0x000fc400078ec0ff */
[----:B------:R-:W-:Y:S02]  /*3080*/  CS2R R40, SRZ ;  /* 0x0000000000287805 */ /* 0x000fe4000001ff00 */
[----:B------:R-:W-:Y:S02]  /*3090*/  CS2R R42, SRZ ;  /* 0x00000000002a7805 */ /* 0x000fe4000001ff00 */
[----:B------:R-:W-:Y:S02]  /*30a0*/  CS2R R44, SRZ ;  /* 0x00000000002c7805 */ /* 0x000fe4000001ff00 */
[----:B------:R-:W-:Y:S01]  /*30b0*/  CS2R R46, SRZ ;  /* 0x00000000002e7805 */ /* 0x000fe2000001ff00 */
[----:B------:R-:W-:Y:S01]  /*30c0*/  IMAD R6, R4, R6, RZ ;  /* 0x0000000604067224 */ /* 0x000fe200078e02ff */
[----:B0-----:R-:W-:Y:S02]  /*30d0*/  LOP3.LUT R5, R0, 0x7e, RZ, 0xc0, !PT ;  /* 0x0000007e00057812 */ /* 0x001fe400078ec0ff */
[----:B------:R-:W-:-:S02]  /*30e0*/  CS2R R48, SRZ ;  /* 0x0000000000307805 */ /* 0x000fc4000001ff00 */
[----:B------:R-:W-:Y:S02]  /*30f0*/  LOP3.LUT R0, R168, 0xc0, RZ, 0xc0, !PT ;  /* 0x000000c0a8007812 */ /* 0x000fe400078ec0ff */
[----:B------:R-:W-:Y:S02]  /*3100*/  CS2R R50, SRZ ;  /* 0x0000000000327805 */ /* 0x000fe4000001ff00 */
[----:B------:R-:W-:Y:S01]  /*3110*/  CS2R R52, SRZ ;  /* 0x0000000000347805 */ /* 0x000fe2000001ff00 */
[----:B-1----:R-:W-:Y:S01]  /*3120*/  IMAD R22, R22, UR8, RZ ;  /* 0x0000000816167c24 */ /* 0x002fe2000f8e02ff */
[----:B------:R-:W-:Y:S01]  /*3130*/  SHF.R.U32.HI R2, RZ, 0x2, R0 ;  /* 0x00000002ff027819 */ /* 0x000fe20000011600 */
[----:B------:R-:W-:Y:S01]  /*3140*/  IMAD R5, R0, 0x40, R5 ;  /* 0x0000004000057824 */ /* 0x000fe200078e0205 */
[----:B------:R-:W-:Y:S01]  /*3150*/  CS2R R54, SRZ ;  /* 0x0000000000367805 */ /* 0x000fe2000001ff00 */
[----:B------:R-:W-:Y:S01]  /*3160*/  IMAD R0, R8, UR8, RZ ;  /* 0x0000000808007c24 */ /* 0x000fe2000f8e02ff */
[----:B------:R-:W-:Y:S01]  /*3170*/  LOP3.LUT R4, R7, R2, RZ, 0x3c, !PT ;  /* 0x0000000207047212 */ /* 0x000fe200078e3cff */
[----:B------:R-:W-:Y:S01]  /*3180*/  IMAD.SHL.U32 R7, R6, 0x2, RZ ;  /* 0x0000000206077824 */ /* 0x000fe200078e00ff */
[----:B------:R-:W-:Y:S01]  /*3190*/  SHF.R.U32.HI R8, RZ, 0x5, R168 ;  /* 0x00000005ff087819 */ /* 0x000fe200000116a8 */
[----:B------:R-:W-:Y:S01]  /*31a0*/  IMAD.SHL.U32 R2, R0, 0x2, RZ ;  /* 0x0000000200027824 */ /* 0x000fe200078e00ff */
[----:B------:R-:W-:Y:S01]  /*31b0*/  UIADD3 UR8, UR16, 0x38, URZ ;  /* 0x0000003810087890 */ /* 0x000fe2000fffe03f */
[C---:B------:R-:W-:Y:S01]  /*31c0*/  IMAD.SHL.U32 R218, R22.reuse, 0x2, RZ ;  /* 0x0000000216da7824 */ /* 0x040fe200078e00ff */
[----:B------:R-:W-:Y:S01]  /*31d0*/  CS2R R56, SRZ ;  /* 0x0000000000387805 */ /* 0x000fe2000001ff00 */
[----:B------:R-:W-:Y:S01]  /*31e0*/  IMAD.HI R22, R22, 0x2, RZ ;  /* 0x0000000216167827 */ /* 0x000fe200078e02ff */
[----:B------:R-:W-:Y:S01]  /*31f0*/  IADD3 R169, P2, P3, R7, UR14, R2 ;  /* 0x0000000e07a97c10 */ /* 0x000fe2000fb5e002 */
[----:B------:R-:W-:Y:S01]  /*3200*/  UIADD3 UR14, UR16, 0xf8, URZ ;  /* 0x000000f8100e7890 */ /* 0x000fe2000fffe03f */
[----:B------:R-:W-:Y:S01]  /*3210*/  SGXT.U32 R2, R8, 0x3 ;  /* 0x000000030802781a */ /* 0x000fe20000000000 */
[----:B------:R-:W-:Y:S01]  /*3220*/  IMAD.HI R0, R0, 0x2, RZ ;  /* 0x0000000200007827 */ /* 0x000fe200078e02ff */
[----:B------:R-:W-:Y:S01]  /*3230*/  IADD3 R218, P0, P1, R219, UR12, R218 ;  /* 0x0000000cdbda7c10 */ /* 0x000fe2000f91e0da */
[----:B------:R-:W-:Y:S01]  /*3240*/  UIADD3 UR12, UR16, 0xb8, URZ ;  /* 0x000000b8100c7890 */ /* 0x000fe2000fffe03f */
[----:B------:R-:W-:Y:S01]  /*3250*/  CS2R R58, SRZ ;  /* 0x00000000003a7805 */ /* 0x000fe2000001ff00 */
[----:B--2---:R-:W-:Y:S01]  /*3260*/  IMAD R2, R2, R21, RZ ;  /* 0x0000001502027224 */ /* 0x004fe200078e02ff */
[----:B------:R-:W-:Y:S01]  /*3270*/  IADD3.X R219, R3, UR13, R22, P0, P1 ;  /* 0x0000000d03db7c10 */ /* 0x000fe200087e2416 */
[----:B------:R-:W-:Y:S01]  /*3280*/  IMAD.HI R7, R6, 0x2, RZ ;  /* 0x0000000206077827 */ /* 0x000fe200078e02ff */
[----:B------:R-:W-:Y:S01]  /*3290*/  UIADD3 UR13, UR16, 0xd8, URZ ;  /* 0x000000d8100d7890 */ /* 0x000fe2000fffe03f */
[----:B------:R-:W-:-:S02]  /*32a0*/  CS2R R60, SRZ ;  /* 0x00000000003c7805 */ /* 0x000fc4000001ff00 */
[CC--:B------:R-:W-:Y:S01]  /*32b0*/  LEA R172, P1, R2.reuse, R169.reuse, 0x1 ;  /* 0x000000a902ac7211 */ /* 0x0c0fe200078208ff */
[----:B------:R-:W-:Y:S01]  /*32c0*/  IMAD R3, R21, 0x8, R2 ;  /* 0x0000000815037824 */ /* 0x000fe200078e0202 */
[----:B------:R-:W-:Y:S01]  /*32d0*/  IADD3.X R19, R7, UR15, R0, P2, P3 ;  /* 0x0000000f07137c10 */ /* 0x000fe200097e6400 */
[C---:B------:R-:W-:Y:S01]  /*32e0*/  IMAD R6, R21.reuse, UR5, RZ ;  /* 0x0000000515067c24 */ /* 0x040fe2000f8e02ff */
[----:B------:R-:W-:Y:S01]  /*32f0*/  UMOV UR5, URZ ;  /* 0x0000003f00057c82 */ /* 0x000fe20008000000 */
[----:B------:R-:W-:Y:S01]  /*3300*/  IMAD R0, R21, 0x8, R3 ;  /* 0x0000000815007824 */ /* 0x000fe200078e0203 */
[----:B------:R-:W-:Y:S01]  /*3310*/  LEA R170, P6, R3, R169, 0x1 ;  /* 0x000000a903aa7211 */ /* 0x000fe200078c08ff */
[C---:B------:R-:W-:Y:S01]  /*3320*/  IMAD R10, R21.reuse, UR8, RZ ;  /* 0x00000008150a7c24 */ /* 0x040fe2000f8e02ff */
[----:B------:R-:W-:Y:S01]  /*3330*/  LEA.HI.X.SX32 R173, R2, R19, 0x1, P1 ;  /* 0x0000001302ad7211 */ /* 0x000fe200008f0eff */
[C---:B------:R-:W-:Y:S01]  /*3340*/  IMAD R7, R21.reuse, 0x10, R0 ;  /* 0x0000001015077824 */ /* 0x040fe200078e0200 */
[----:B------:R-:W-:Y:S01]  /*3350*/  LEA R246, P5, R6, R169, 0x1 ;  /* 0x000000a906f67211 */ /* 0x000fe200078a08ff */
[----:B------:R-:W-:Y:S01]  /*3360*/  IMAD R12, R21, UR9, RZ ;  /* 0x00000009150c7c24 */ /* 0x000fe2000f8e02ff */
[----:B------:R-:W-:Y:S01]  /*3370*/  LEA.HI.X.SX32 R171, R3, R19, 0x1, P6 ;  /* 0x0000001303ab7211 */ /* 0x000fe200030f0eff */
[C---:B------:R-:W-:Y:S01]  /*3380*/  IMAD R8, R21.reuse, 0x8, R7 ;  /* 0x0000000815087824 */ /* 0x040fe200078e0207 */
[----:B------:R-:W-:Y:S01]  /*3390*/  LEA R216, P0, R10, R169, 0x1 ;  /* 0x000000a90ad87211 */ /* 0x000fe200078008ff */
[C---:B------:R-:W-:Y:S01]  /*33a0*/  IMAD R13, R21.reuse, UR10, RZ ;  /* 0x0000000a150d7c24 */ /* 0x040fe2000f8e02ff */
[----:B------:R-:W-:Y:S01]  /*33b0*/  LEA.HI.X.SX32 R247, R6, R19, 0x1, P5 ;  /* 0x0000001306f77211 */ /* 0x000fe200028f0eff */
[C---:B------:R-:W-:Y:S01]  /*33c0*/  IMAD R9, R21.reuse, 0x8, R8 ;  /* 0x0000000815097824 */ /* 0x040fe200078e0208 */
[----:B------:R-:W-:Y:S01]  /*33d0*/  LEA R214, P4, R12, R169, 0x1 ;  /* 0x000000a90cd67211 */ /* 0x000fe200078808ff */
[C---:B------:R-:W-:Y:S01]  /*33e0*/  IMAD R14, R21.reuse, UR11, RZ ;  /* 0x0000000b150e7c24 */ /* 0x040fe2000f8e02ff */
[----:B------:R-:W-:Y:S01]  /*33f0*/  LEA.HI.X.SX32 R217, R10, R19, 0x1, P0 ;  /* 0x000000130ad97211 */ /* 0x000fe200000f0eff */
[----:B------:R-:W-:Y:S01]  /*3400*/  IMAD R11, R21, 0x10, R9 ;  /* 0x00000010150b7824 */ /* 0x000fe200078e0209 */
[----:B------:R-:W-:Y:S01]  /*3410*/  LEA R212, P3, R13, R169, 0x1 ;  /* 0x000000a90dd47211 */ /* 0x000fe200078608ff */
[C---:B------:R-:W-:Y:S01]  /*3420*/  IMAD R15, R21.reuse, UR12, RZ ;  /* 0x0000000c150f7c24 */ /* 0x040fe2000f8e02ff */
[----:B------:R-:W-:Y:S01]  /*3430*/  LEA.HI.X.SX32 R215, R12, R19, 0x1, P4 ;  /* 0x000000130cd77211 */ /* 0x000fe200020f0eff */
[----:B------:R-:W-:Y:S01]  /*3440*/  IMAD R2, R21, 0x8, R11 ;  /* 0x0000000815027824 */ /* 0x000fe200078e020b */
[CC--:B------:R-:W-:Y:S01]  /*3450*/  LEA R210, P2, R14.reuse, R169.reuse, 0x1 ;  /* 0x000000a90ed27211 */ /* 0x0c0fe200078408ff */
[----:B------:R-:W-:Y:S01]  /*3460*/  STL.64 [R1+0x10], R172 ;  /* 0x000010ac01007387 */ /* 0x000fe20000100a00 */
[----:B------:R-:W-:Y:S01]  /*3470*/  LEA R208, P1, R15, R169, 0x1 ;  /* 0x000000a90fd07211 */ /* 0x000fe200078208ff */
[----:B------:R-:W-:Y:S01]  /*3480*/  IMAD R3, R21, 0x8, R2 ;  /* 0x0000000815037824 */ /* 0x000fe200078e0202 */
[-C--:B------:R-:W-:Y:S01]  /*3490*/  LEA.HI.X.SX32 R213, R13, R19.reuse, 0x1, P3 ;  /* 0x000000130dd57211 */ /* 0x080fe200018f0eff */
[----:B------:R0:W-:Y:S01]  /*34a0*/  STL.64 [R1+0x8], R170 ;  /* 0x000008aa01007387 */ /* 0x0001e20000100a00 */
[-C--:B------:R-:W-:Y:S01]  /*34b0*/  LEA.HI.X.SX32 R211, R14, R19.reuse, 0x1, P2 ;  /* 0x000000130ed37211 */ /* 0x080fe200010f0eff */
[----:B------:R-:W-:Y:S01]  /*34c0*/  IMAD R6, R21, 0x10, R3 ;  /* 0x0000001015067824 */ /* 0x000fe200078e0203 */
[----:B------:R-:W-:Y:S01]  /*34d0*/  LEA.HI.X.SX32 R209, R15, R19, 0x1, P1 ;  /* 0x000000130fd17211 */ /* 0x000fe200008f0eff */
[C---:B------:R-:W-:Y:S01]  /*34e0*/  IMAD R17, R21.reuse, UR14, RZ ;  /* 0x0000000e15117c24 */ /* 0x040fe2000f8e02ff */
[CC--:B------:R-:W-:Y:S01]  /*34f0*/  LEA R234, P2, R8.reuse, R169.reuse, 0x1 ;  /* 0x000000a908ea7211 */ /* 0x0c0fe200078408ff */
[----:B------:R-:W-:Y:S01]  /*3500*/  IMAD R10, R21, 0x8, R6 ;  /* 0x00000008150a7824 */ /* 0x000fe200078e0206 */
[----:B------:R-:W-:Y:S01]  /*3510*/  LEA R238, P1, R7, R169, 0x1 ;  /* 0x000000a907ee7211 */ /* 0x000fe200078208ff */
[C---:B------:R-:W-:Y:S01]  /*3520*/  IMAD R16, R21.reuse, UR13, RZ ;  /* 0x0000000d15107c24 */ /* 0x040fe2000f8e02ff */
[-C--:B------:R-:W-:Y:S01]  /*3530*/  LEA.HI.X.SX32 R235, R8, R19.reuse, 0x1, P2 ;  /* 0x0000001308eb7211 */ /* 0x080fe200010f0eff */
[----:B------:R-:W-:Y:S01]  /*3540*/  IMAD R12, R21, 0x8, R10 ;  /* 0x00000008150c7824 */ /* 0x000fe200078e020a */
[----:B------:R-:W-:Y:S01]  /*3550*/  LEA.HI.X.SX32 R239, R7, R19, 0x1, P1 ;  /* 0x0000001307ef7211 */ /* 0x000fe200008f0eff */
[----:B------:R-:W-:Y:S01]  /*3560*/  IMAD R233, R23, 0x24, RZ ;  /* 0x0000002417e97824 */ /* 0x000fe200078e02ff */
[-C--:B0-----:R-:W-:Y:S01]  /*3570*/  LEA R170, P0, R0, R169.reuse, 0x1 ;  /* 0x000000a900aa7211 */ /* 0x081fe200078008ff */
[----:B------:R-:W-:Y:S01]  /*3580*/  IMAD R13, R21, 0x10, R12 ;  /* 0x00000010150d7824 */ /* 0x000fe200078e020c */
[----:B------:R-:W-:Y:S01]  /*3590*/  LEA R200, P2, R2, R169, 0x1 ;  /* 0x000000a902c87211 */ /* 0x000fe200078408ff */
[----:B------:R-:W-:Y:S01]  /*35a0*/  IMAD R229, R23, 0x22, RZ ;  /* 0x0000002217e57824 */ /* 0x000fe200078e02ff */
[----:B------:R-:W-:Y:S01]  /*35b0*/  LEA.HI.X.SX32 R171, R0, R19, 0x1, P0 ;  /* 0x0000001300ab7211 */ /* 0x000fe200000f0eff */
[----:B------:R-:W-:Y:S01]  /*35c0*/  IMAD R0, R21, 0x8, R13 ;  /* 0x0000000815007824 */ /* 0x000fe200078e020d */
[----:B------:R-:W-:Y:S01]  /*35d0*/  LEA R230, P0, R9, R169, 0x1 ;  /* 0x000000a909e67211 */ /* 0x000fe200078008ff */
[----:B------:R-:W-:Y:S01]  /*35e0*/  IMAD R167, R23, 0x12, RZ ;  /* 0x0000001217a77824 */ /* 0x000fe200078e02ff */
[----:B------:R-:W-:Y:S01]  /*35f0*/  LEA.HI.X.SX32 R201, R2, R19, 0x1, P2 ;  /* 0x0000001302c97211 */ /* 0x000fe200010f0eff */
[----:B------:R-:W-:Y:S01]  /*3600*/  IMAD R7, R21, 0x8, R0 ;  /* 0x0000000815077824 */ /* 0x000fe200078e0200 */
[----:B------:R-:W-:Y:S01]  /*3610*/  LEA R202, P1, R11, R169, 0x1 ;  /* 0x000000a90bca7211 */ /* 0x000fe200078208ff */
[----:B------:R0:W-:Y:S01]  /*3620*/  STL.64 [R1], R170 ;  /* 0x000000aa01007387 */ /* 0x0001e20000100a00 */
[----:B------:R-:W-:Y:S01]  /*3630*/  LEA.HI.X.SX32 R231, R9, R19, 0x1, P0 ;  /* 0x0000001309e77211 */ /* 0x000fe200000f0eff */
[----:B------:R-:W-:Y:S01]  /*3640*/  IMAD R2, R21, 0x10, R7 ;  /* 0x0000001015027824 */ /* 0x000fe200078e0207 */
[----:B------:R-:W-:Y:S01]  /*3650*/  LEA R198, P0, R3, R169, 0x1 ;  /* 0x000000a903c67211 */ /* 0x000fe200078008ff */
[----:B------:R-:W-:Y:S01]  /*3660*/  IMAD R237, R23, 0x26, RZ ;  /* 0x0000002617ed7824 */ /* 0x000fe200078e02ff */
[----:B------:R-:W-:Y:S01]  /*3670*/  LEA.HI.X.SX32 R203, R11, R19, 0x1, P1 ;  /* 0x000000130bcb7211 */ /* 0x000fe200008f0eff */
[----:B------:R-:W-:Y:S01]  /*3680*/  IMAD R8, R21, 0x8, R2 ;  /* 0x0000000815087824 */ /* 0x000fe200078e0202 */
[-C--:B------:R-:W-:Y:S01]  /*3690*/  LEA R194, P2, R10, R169.reuse, 0x1 ;  /* 0x000000a90ac27211 */ /* 0x080fe200078408ff */
[C---:B------:R-:W-:Y:S01]  /*36a0*/  IMAD R241, R23.reuse, 0x28, RZ ;  /* 0x0000002817f17824 */ /* 0x040fe200078e02ff */
[----:B------:R-:W-:Y:S01]  /*36b0*/  LEA R196, P1, R6, R169, 0x1 ;  /* 0x000000a906c47211 */ /* 0x000fe200078208ff */
[----:B------:R-:W-:Y:S01]  /*36c0*/  IMAD R223, R23, 0x11, RZ ;  /* 0x0000001117df7824 */ /* 0x000fe200078e02ff */
[-C--:B------:R-:W-:Y:S01]  /*36d0*/  LEA.HI.X.SX32 R199, R3, R19.reuse, 0x1, P0 ;  /* 0x0000001303c77211 */ /* 0x080fe200000f0eff */
[----:B------:R-:W-:Y:S01]  /*36e0*/  IMAD R3, R21, 0x8, R8 ;  /* 0x0000000815037824 */ /* 0x000fe200078e0208 */
[-C--:B------:R-:W-:Y:S01]  /*36f0*/  LEA.HI.X.SX32 R195, R10, R19.reuse, 0x1, P2 ;  /* 0x000000130ac37211 */ /* 0x080fe200010f0eff */
[----:B------:R-:W-:Y:S01]  /*3700*/  IMAD R154, R23, 0x14, RZ ;  /* 0x00000014179a7824 */ /* 0x000fe200078e02ff */
[----:B------:R-:W-:Y:S01]  /*3710*/  LEA.HI.X.SX32 R197, R6, R19, 0x1, P1 ;  /* 0x0000001306c57211 */ /* 0x000fe200008f0eff */
[----:B------:R-:W-:Y:S01]  /*3720*/  IMAD R6, R21, 0x10, R3 ;  /* 0x0000001015067824 */ /* 0x000fe200078e0203 */
[CC--:B------:R-:W-:Y:S01]  /*3730*/  LEA R188, P2, R0.reuse, R169.reuse, 0x1 ;  /* 0x000000a900bc7211 */ /* 0x0c0fe200078408ff */
[----:B------:R-:W-:Y:S01]  /*3740*/  IMAD R221, R23, 0x9, RZ ;  /* 0x0000000917dd7824 */ /* 0x000fe200078e02ff */
        /* <DEDUP_REMOVED lines=9> */
[C---:B------:R-:W-:Y:S01]  /*37e0*/  IMAD R243, R23.reuse, 0x2a, RZ ;  /* 0x0000002a17f37824 */ /* 0x040fe200078e02ff */
[----:B------:R-:W-:Y:S01]  /*37f0*/  LEA.HI.X.SX32 R193, R12, R19, 0x1, P0 ;  /* 0x000000130cc17211 */ /* 0x000fe200000f0eff */
[C---:B------:R-:W-:Y:S01]  /*3800*/  IMAD R150, R23.reuse, 0x16, RZ ;  /* 0x0000001617967824 */ /* 0x040fe200078e02ff */
[-C--:B------:R-:W-:Y:S01]  /*3810*/  LEA R182, P2, R8, R169.reuse, 0x1 ;  /* 0x000000a908b67211 */ /* 0x080fe200078408ff */
[----:B------:R-:W-:Y:S01]  /*3820*/  IMAD R159, R23, 0x5, RZ ;  /* 0x00000005179f7824 */ /* 0x000fe200078e02ff */
        /* <DEDUP_REMOVED lines=8> */
[-C--:B------:R-:W-:Y:S01]  /*38b0*/  LEA R176, P2, R0, R169.reuse, 0x1 ;  /* 0x000000a900b07211 */ /* 0x080fe200078408ff */
[C---:B------:R-:W-:Y:S01]  /*38c0*/  IMAD R227, R23.reuse, 0x2c, RZ ;  /* 0x0000002c17e37824 */ /* 0x040fe200078e02ff */
[----:B------:R-:W-:Y:S01]  /*38d0*/  LEA R178, P1, R6, R169, 0x1 ;  /* 0x000000a906b27211 */ /* 0x000fe200078208ff */
[----:B------:R-:W-:Y:S01]  /*38e0*/  IMAD R225, R23, 0x2e, RZ ;  /* 0x0000002e17e17824 */ /* 0x000fe200078e02ff */
[----:B------:R-:W-:Y:S01]  /*38f0*/  LEA.HI.X.SX32 R177, R0, R19, 0x1, P2 ;  /* 0x0000001300b17211 */ /* 0x000fe200010f0eff */
[----:B------:R-:W-:Y:S01]  /*3900*/  IMAD R0, R21, 0x8, R7 ;  /* 0x0000000815007824 */ /* 0x000fe200078e0207 */
[-C--:B------:R-:W-:Y:S01]  /*3910*/  LEA R180, P0, R3, R169.reuse, 0x1 ;  /* 0x000000a903b47211 */ /* 0x080fe200078008ff */
[----:B------:R-:W-:Y:S01]  /*3920*/  IMAD R145, R23, 0x6, RZ ;  /* 0x0000000617917824 */ /* 0x000fe200078e02ff */
[-C--:B------:R-:W-:Y:S01]  /*3930*/  LEA R204, P5, R17, R169.reuse, 0x1 ;  /* 0x000000a911cc7211 */ /* 0x080fe200078a08ff */
[C---:B------:R-:W-:Y:S01]  /*3940*/  IMAD R149, R23.reuse, 0x17, RZ ;  /* 0x0000001717957824 */ /* 0x040fe200078e02ff */
[----:B------:R-:W-:Y:S01]  /*3950*/  LEA R168, P3, R0, R169, 0x1 ;  /* 0x000000a900a87211 */ /* 0x000fe200078608ff */
[C---:B------:R-:W-:Y:S01]  /*3960*/  IMAD R144, R23.reuse, 0xc, RZ ;  /* 0x0000000c17907824 */ /* 0x040fe200078e02ff */
[-C--:B------:R-:W-:Y:S01]  /*3970*/  LEA.HI.X.SX32 R179, R6, R19.reuse, 0x1, P1 ;  /* 0x0000001306b37211 */ /* 0x080fe200008f0eff */
[----:B------:R-:W-:Y:S01]  /*3980*/  IMAD R141, R23, 0x18, RZ ;  /* 0x00000018178d7824 */ /* 0x000fe200078e02ff */
[----:B------:R-:W-:Y:S01]  /*3990*/  LEA.HI.X.SX32 R181, R3, R19, 0x1, P0 ;  /* 0x0000001303b57211 */ /* 0x000fe200000f0eff */
[C---:B------:R-:W-:Y:S01]  /*39a0*/  IMAD R147, R23.reuse, 0x3, RZ ;  /* 0x0000000317937824 */ /* 0x040fe200078e02ff */
[-C--:B------:R-:W-:Y:S01]  /*39b0*/  LEA R172, P1, R2, R169.reuse, 0x1 ;  /* 0x000000a902ac7211 */ /* 0x080fe200078208ff */
[C---:B------:R-:W-:Y:S01]  /*39c0*/  IMAD R165, R23.reuse, 0x30, RZ ;  /* 0x0000003017a57824 */ /* 0x040fe200078e02ff */
[-C--:B------:R-:W-:Y:S01]  /*39d0*/  LEA R206, P6, R16, R169.reuse, 0x1 ;  /* 0x000000a910ce7211 */ /* 0x080fe200078c08ff */
[----:B------:R-:W-:Y:S01]  /*39e0*/  IMAD R161, R23, 0x32, RZ ;  /* 0x0000003217a17824 */ /* 0x000fe200078e02ff */
[-C--:B------:R-:W-:Y:S01]  /*39f0*/  LEA R174, P0, R9, R169.reuse, 0x1 ;  /* 0x000000a909ae7211 */ /* 0x080fe200078008ff */
[----:B------:R-:W-:Y:S01]  /*3a00*/  IMAD R20, R23, 0x1a, RZ ;  /* 0x0000001a17147824 */ /* 0x000fe200078e02ff */
[----:B0-----:R-:W-:Y:S01]  /*3a10*/  LEA R170, P2, R7, R169, 0x1 ;  /* 0x000000a907aa7211 */ /* 0x001fe200078408ff */
[----:B------:R-:W-:Y:S01]  /*3a20*/  UIADD3 UR10, UR4, 0x10000, URZ ;  /* 0x00010000040a7890 */ /* 0x000fe2000fffe03f */
[-C--:B------:R-:W-:Y:S01]  /*3a30*/  LEA.HI.X.SX32 R169, R0, R19.reuse, 0x1, P3 ;  /* 0x0000001300a97211 */ /* 0x080fe200018f0eff */
[----:B------:R-:W-:Y:S01]  /*3a40*/  IMAD R155, R23, 0x34, RZ ;  /* 0x00000034179b7824 */ /* 0x000fe200078e02ff */
[-C--:B------:R-:W-:Y:S01]  /*3a50*/  LEA.HI.X.SX32 R205, R17, R19.reuse, 0x1, P5 ;  /* 0x0000001311cd7211 */ /* 0x080fe200028f0eff */
[----:B------:R-:W-:Y:S01]  /*3a60*/  IMAD R139, R23, 0x19, RZ ;  /* 0x00000019178b7824 */ /* 0x000fe200078e02ff */
[-C--:B------:R-:W-:Y:S01]  /*3a70*/  IADD3 R232, P3, R233, R218.reuse, RZ ;  /* 0x000000dae9e87210 */ /* 0x080fe20007f7e0ff */
[----:B------:R-:W-:Y:S01]  /*3a80*/  IMAD R22, R23, 0xd, RZ ;  /* 0x0000000d17167824 */ /* 0x000fe200078e02ff */
[-C--:B------:R-:W-:Y:S01]  /*3a90*/  LEA.HI.X.SX32 R173, R2, R19.reuse, 0x1, P1 ;  /* 0x0000001302ad7211 */ /* 0x080fe200008f0eff */
[----:B------:R-:W-:Y:S01]  /*3aa0*/  USHF.R.U32.HI UR10, URZ, 0x4, UR10 ;  /* 0x000000043f0a7899 */ /* 0x000fe2000801160a */
[-C--:B------:R-:W-:Y:S01]  /*3ab0*/  IADD3 R244, P5, R229, R218.reuse, RZ ;  /* 0x000000dae5f47210 */ /* 0x080fe20007fbe0ff */
[----:B------:R-:W-:Y:S01]  /*3ac0*/  IMAD R153, R23, 0x36, RZ ;  /* 0x0000003617997824 */ /* 0x000fe200078e02ff */
[----:B------:R-:W-:Y:S01]  /*3ad0*/  LEA.HI.X.SX32 R171, R7, R19, 0x1, P2 ;  /* 0x0000001307ab7211 */ /* 0x000fe200010f0eff */
[----:B------:R-:W-:Y:S01]  /*3ae0*/  USGXT.U32 UR60, UR10, 0xe ;  /* 0x0000000e0a3c789a */ /* 0x000fe20008000000 */
[-C--:B------:R-:W-:Y:S01]  /*3af0*/  IADD3 R228, P1, R167, R218.reuse, RZ ;  /* 0x000000daa7e47210 */ /* 0x080fe20007f3e0ff */
[----:B------:R0:W-:Y:S01]  /*3b00*/  STL [R1+0x88], R244 ;  /* 0x000088f401007387 */ /* 0x0001e20000100800 */
[-C--:B------:R-:W-:Y:S01]  /*3b10*/  IADD3 R236, P4, R237, R218.reuse, RZ ;  /* 0x000000daedec7210 */ /* 0x080fe20007f9e0ff */
[----:B------:R-:W-:Y:S01]  /*3b20*/  IMAD.MOV.U32 R240, RZ, RZ, R244 ;  /* 0x000000fffff07224 */ /* 0x000fe200078e00f4 */
[-C--:B------:R-:W-:Y:S01]  /*3b30*/  IADD3 R250, P2, R241, R218.reuse, RZ ;  /* 0x000000daf1fa7210 */ /* 0x080fe20007f5e0ff */
[----:B------:R-:W-:Y:S01]  /*3b40*/  IMAD.MOV.U32 R241, RZ, RZ, R245 ;  /* 0x000000fffff17224 */ /* 0x000fe200078e00f5 */
[-C--:B------:R-:W-:Y:S01]  /*3b50*/  LEA.HI.X.SX32 R233, R167, R219.reuse, 0x1, P3 ;  /* 0x000000dba7e97211 */ /* 0x080fe200018f0eff */
[----:B------:R-:W-:Y:S01]  /*3b60*/  IMAD R14, R23, 0xe, RZ ;  /* 0x0000000e170e7824 */ /* 0x000fe200078e02ff */
[-C--:B------:R-:W-:Y:S01]  /*3b70*/  LEA.HI.X.SX32 R241, R223, R219.reuse, 0x1, P5 ;  /* 0x000000dbdff17211 */ /* 0x080fe200028f0eff */
[----:B------:R-:W-:Y:S01]  /*3b80*/  IMAD R10, R23, 0x1c, RZ ;  /* 0x0000001c170a7824 */ /* 0x000fe200078e02ff */
[CC--:B------:R-:W-:Y:S01]  /*3b90*/  IADD3 R220, P3, R154.reuse, R218.reuse, RZ ;  /* 0x000000da9adc7210 */ /* 0x0c0fe20007f7e0ff */
[----:B------:R-:W-:Y:S01]  /*3ba0*/  UMOV UR8, 0xfffffffe ;  /* 0xfffffffe00087882 */ /* 0x000fe20000000000 */
[-C--:B------:R-:W-:Y:S01]  /*3bb0*/  LEA.HI.X.SX32 R229, R221, R219.reuse, 0x1, P1 ;  /* 0x000000dbdde57211 */ /* 0x080fe200008f0eff */
[----:B------:R1:W-:Y:S01]  /*3bc0*/  STL [R1+0x8c], R241 ;  /* 0x00008cf101007387 */ /* 0x0003e20000100800 */
[-C--:B------:R-:W-:Y:S01]  /*3bd0*/  LEA.HI.X.SX32 R237, R163, R219.reuse, 0x1, P4 ;  /* 0x000000dba3ed7211 */ /* 0x080fe200020f0eff */
[----:B------:R-:W-:Y:S01]  /*3be0*/  UMOV UR9, 0x7fffffdf ;  /* 0x7fffffdf00097882 */ /* 0x000fe20000000000 */
[C---:B------:R-:W-:Y:S01]  /*3bf0*/  LEA.HI.X.SX32 R221, R157.reuse, R219, 0x1, P3 ;  /* 0x000000db9ddd7211 */ /* 0x040fe200018f0eff */
[----:B------:R-:W-:Y:S01]  /*3c00*/  STL.64 [R1+0xc8], R228 ;  /* 0x0000c8e401007387 */ /* 0x000fe20000100a00 */
[-C--:B------:R-:W-:Y:S01]  /*3c10*/  IADD3 R222, P1, R157, R218.reuse, RZ ;  /* 0x000000da9dde7210 */ /* 0x080fe20007f3e0ff */
[----:B------:R-:W-:Y:S01]  /*3c20*/  IMAD R18, R23, 0x1b, RZ ;  /* 0x0000001b17127824 */ /* 0x000fe200078e02ff */
[----:B------:R-:W-:Y:S01]  /*3c30*/  LEA.HI.X.SX32 R175, R9, R19, 0x1, P0 ;  /* 0x0000001309af7211 */ /* 0x000fe200000f0eff */
[----:B------:R-:W-:Y:S01]  /*3c40*/  STL.64 [R1+0x78], R236 ;  /* 0x000078ec01007387 */ /* 0x000fe20000100a00 */
[-C--:B------:R-:W-:Y:S01]  /*3c50*/  IADD3 R248, P0, R243, R218.reuse, RZ ;  /* 0x000000daf3f87210 */ /* 0x080fe20007f1e0ff */
[----:B------:R-:W-:Y:S01]  /*3c60*/  UIADD3 UR14, UP0, UR60, 0x2, URZ ;  /* 0x000000023c0e7890 */ /* 0x000fe2000ff1e03f */
[-C--:B------:R-:W-:Y:S01]  /*3c70*/  LEA.HI.X.SX32 R223, R159, R219.reuse, 0x1, P1 ;  /* 0x000000db9fdf7211 */ /* 0x080fe200008f0eff */
[----:B------:R-:W-:Y:S01]  /*3c80*/  STL.64 [R1+0x80], R232 ;  /* 0x000080e801007387 */ /* 0x000fe20000100a00 */
[----:B------:R-:W-:Y:S01]  /*3c90*/  LEA.HI.X.SX32 R251, R154, R219, 0x1, P2 ;  /* 0x000000db9afb7211 */ /* 0x000fe200010f0eff */
[----:B------:R-:W-:Y:S01]  /*3ca0*/  UIADD3.64 UR8, UR60, -UR8, URZ ;  /* 0x800000083c087297 */ /* 0x000fe2000fffe03f */
[----:B------:R-:W-:Y:S01]  /*3cb0*/  LEA.HI.X.SX32 R207, R16, R19, 0x1, P6 ;  /* 0x0000001310cf7211 */ /* 0x000fe200030f0eff */
[----:B------:R2:W-:Y:S01]  /*3cc0*/  STL.64 [R1+0xc0], R220 ;  /* 0x0000c0dc01007387 */ /* 0x0005e20000100a00 */
[-C--:B------:R-:W-:Y:S01]  /*3cd0*/  LEA.HI.X.SX32 R249, R152, R219.reuse, 0x1, P0 ;  /* 0x000000db98f97211 */ /* 0x080fe200000f0eff */
[----:B------:R-:W-:Y:S01]  /*3ce0*/  IMAD R16, R23, 0x7, RZ ;  /* 0x0000000717107824 */ /* 0x000fe200078e02ff */
[-C--:B0-----:R-:W-:Y:S01]  /*3cf0*/  IADD3 R244, P6, R227, R218.reuse, RZ ;  /* 0x000000dae3f47210 */ /* 0x081fe20007fde0ff */
[----:B------:R-:W-:Y:S01]  /*3d00*/  STL.64 [R1+0xe8], R222 ;  /* 0x0000e8de01007387 */ /* 0x000fe20000100a00 */
[-C--:B------:R-:W-:Y:S01]  /*3d10*/  IADD3 R240, P5, R225, R218.reuse, RZ ;  /* 0x000000dae1f07210 */ /* 0x080fe20007fbe0ff */
[----:B------:R-:W-:Y:S01]  /*3d20*/  UIADD3.X UR15, UR5, 0x40000040, URZ, UP0, !UPT ;  /* 0x40000040050f7890 */ /* 0x000fe200087fe43f */
[-C--:B------:R-:W-:Y:S01]  /*3d30*/  LEA.HI.X.SX32 R245, R150, R219.reuse, 0x1, P6 ;  /* 0x000000db96f57211 */ /* 0x080fe200030f0eff */
[----:B------:R-:W-:Y:S01]  /*3d40*/  STL.64 [R1+0x70], R250 ;  /* 0x000070fa01007387 */ /* 0x000fe20000100a00 */
[-C--:B------:R-:W-:Y:S01]  /*3d50*/  IADD3 R224, P6, R144, R218.reuse, RZ ;  /* 0x000000da90e07210 */ /* 0x080fe20007fde0ff */
[----:B------:R-:W-:Y:S01]  /*3d60*/  IMAD R148, R23, 0x38, RZ ;  /* 0x0000003817947824 */ /* 0x000fe200078e02ff */
[-C--:B-1----:R-:W-:Y:S01]  /*3d70*/  LEA.HI.X.SX32 R241, R149, R219.reuse, 0x1, P5 ;  /* 0x000000db95f17211 */ /* 0x082fe200028f0eff */
[----:B------:R-:W-:Y:S01]  /*3d80*/  STL.64 [R1+0x68], R248 ;  /* 0x000068f801007387 */ /* 0x000fe20000100a00 */
[-C--:B--2---:R-:W-:Y:S01]  /*3d90*/  IADD3 R220, P3, R150, R218.reuse, RZ ;  /* 0x000000da96dc7210 */ /* 0x084fe20007f7e0ff */
[----:B------:R-:W-:Y:S01]  /*3da0*/  UMOV UR11, URZ ;  /* 0x0000003f000b7c82 */ /* 0x000fe20008000000 */
[-C--:B------:R-:W-:Y:S01]  /*3db0*/  LEA.HI.X.SX32 R225, R145, R219.reuse, 0x1, P6 ;  /* 0x000000db91e17211 */ /* 0x080fe200030f0eff */
[----:B------:R-:W-:Y:S01]  /*3dc0*/  IMAD.U32 R9, RZ, RZ, UR11 ;  /* 0x0000000bff097e24 */ /* 0x000fe2000f8e00ff */
[-C--:B------:R-:W-:Y:S01]  /*3dd0*/  LEA.HI.X.SX32 R221, R151, R219.reuse, 0x1, P3 ;  /* 0x000000db97dd7211 */ /* 0x080fe200018f0eff */
[----:B------:R-:W-:Y:S01]  /*3de0*/  UIADD3.64 UR10, UR14, 0x4, URZ ;  /* 0x000000040e0a7897 */ /* 0x000fe2000fffe03f */
[-C--:B------:R-:W-:Y:S01]  /*3df0*/  IADD3 R226, P3, R145, R218.reuse, RZ ;  /* 0x000000da91e27210 */ /* 0x080fe20007f7e0ff */
[----:B------:R-:W-:Y:S01]  /*3e00*/  IMAD R146, R23, 0x3a, RZ ;  /* 0x0000003a17927824 */ /* 0x000fe200078e02ff */
[-C--:B------:R-:W-:Y:S01]  /*3e10*/  IADD3 R236, P4, R165, R218.reuse, RZ ;  /* 0x000000daa5ec7210 */ /* 0x080fe20007f9e0ff */
[----:B------:R0:W-:Y:S01]  /*3e20*/  STL.64 [R1+0xb8], R220 ;  /* 0x0000b8dc01007387 */ /* 0x0001e20000100a00 */
[-C--:B------:R-:W-:Y:S01]  /*3e30*/  LEA.HI.X.SX32 R227, R147, R219.reuse, 0x1, P3 ;  /* 0x000000db93e37211 */ /* 0x080fe200018f0eff */
[----:B------:R-:W-:Y:S01]  /*3e40*/  IMAD R11, R23, 0x1e, RZ ;  /* 0x0000001e170b7824 */ /* 0x000fe200078e02ff */
[-C--:B------:R-:W-:Y:S01]  /*3e50*/  IADD3 R232, P1, R161, R218.reuse, RZ ;  /* 0x000000daa1e87210 */ /* 0x080fe20007f3e0ff */
[----:B------:R-:W-:Y:S01]  /*3e60*/  STL.64 [R1+0x60], R244 ;  /* 0x000060f401007387 */ /* 0x000fe20000100a00 */
[-C--:B------:R-:W-:Y:S01]  /*3e70*/  IADD3 R228, P2, R155, R218.reuse, RZ ;  /* 0x000000da9be47210 */ /* 0x080fe20007f5e0ff */
[----:B------:R-:W-:Y:S01]  /*3e80*/  IMAD R13, R23, 0x1d, RZ ;  /* 0x0000001d170d7824 */ /* 0x000fe200078e02ff */
[-C--:B------:R-:W-:Y:S01]  /*3e90*/  LEA.HI.X.SX32 R237, R141, R219.reuse, 0x1, P4 ;  /* 0x000000db8ded7211 */ /* 0x080fe200020f0eff */
[----:B------:R1:W-:Y:S01]  /*3ea0*/  STL.64 [R1+0xf8], R226 ;  /* 0x0000f8e201007387 */ /* 0x0003e20000100a00 */
[-C--:B------:R-:W-:Y:S01]  /*3eb0*/  LEA.HI.X.SX32 R233, R139, R219.reuse, 0x1, P1 ;  /* 0x000000db8be97211 */ /* 0x080fe200008f0eff */
[----:B------:R-:W-:Y:S01]  /*3ec0*/  IMAD R15, R23, 0xf, RZ ;  /* 0x0000000f170f7824 */ /* 0x000fe200078e02ff */
[-C--:B------:R-:W-:Y:S01]  /*3ed0*/  LEA.HI.X.SX32 R229, R20, R219.reuse, 0x1, P2 ;  /* 0x000000db14e57211 */ /* 0x080fe200010f0eff */
[----:B------:R2:W-:Y:S01]  /*3ee0*/  STL.64 [R1+0x58], R240 ;  /* 0x000058f001007387 */ /* 0x0005e20000100a00 */
[-C--:B0-----:R-:W-:Y:S01]  /*3ef0*/  IADD3 R220, P5, R141, R218.reuse, RZ ;  /* 0x000000da8ddc7210 */ /* 0x081fe20007fbe0ff */
[----:B------:R-:W-:Y:S01]  /*3f00*/  IMAD R142, R23, 0x3c, RZ ;  /* 0x0000003c178e7824 */ /* 0x000fe200078e02ff */
[-C--:B------:R-:W-:Y:S01]  /*3f10*/  IADD3 R222, P0, R153, R218.reuse, RZ ;  /* 0x000000da99de7210 */ /* 0x080fe20007f1e0ff */
[----:B------:R0:W-:Y:S01]  /*3f20*/  STL.64 [R1+0xe0], R224 ;  /* 0x0000e0e001007387 */ /* 0x0001e20000100a00 */
[-C--:B------:R-:W-:Y:S01]  /*3f30*/  LEA.HI.X.SX32 R221, R144, R219.reuse, 0x1, P5 ;  /* 0x000000db90dd7211 */ /* 0x080fe200028f0eff */
[C---:B------:R-:W-:Y:S01]  /*3f40*/  IMAD R140, R23.reuse, 0x3e, RZ ;  /* 0x0000003e178c7824 */ /* 0x040fe200078e02ff */
[-C--:B------:R-:W-:Y:S01]  /*3f50*/  LEA.HI.X.SX32 R223, R18, R219.reuse, 0x1, P0 ;  /* 0x000000db12df7211 */ /* 0x080fe200000f0eff */
[C---:B------:R-:W-:Y:S01]  /*3f60*/  IMAD R17, R23.reuse, 0x1f, RZ ;  /* 0x0000001f17117824 */ /* 0x040fe200078e02ff */
[-C--:B-1----:R-:W-:Y:S01]  /*3f70*/  IADD3 R226, P3, R148, R218.reuse, RZ ;  /* 0x000000da94e27210 */ /* 0x082fe20007f7e0ff */
[----:B------:R1:W-:Y:S01]  /*3f80*/  STL.64 [R1+0xb0], R220 ;  /* 0x0000b0dc01007387 */ /* 0x0003e20000100a00 */
[C---:B------:R-:W-:Y:S01]  /*3f90*/  IMAD.SHL.U32 R12, R23.reuse, 0x2, RZ ;  /* 0x00000002170c7824 */ /* 0x040fe200078e00ff */
[----:B------:R-:W-:Y:S01]  /*3fa0*/  CS2R R62, SRZ ;  /* 0x00000000003e7805 */ /* 0x000fe2000001ff00 */
[----:B--2---:R-:W-:Y:S01]  /*3fb0*/  IMAD.U32 R240, RZ, RZ, UR8 ;  /* 0x00000008fff07e24 */ /* 0x004fe2000f8e00ff */
[----:B------:R2:W-:Y:S01]  /*3fc0*/  STL.64 [R1+0x50], R236 ;  /* 0x000050ec01007387 */ /* 0x0005e20000100a00 */
[----:B------:R-:W-:Y:S01]  /*3fd0*/  IMAD.U32 R241, RZ, RZ, UR9 ;  /* 0x00000009fff17e24 */ /* 0x000fe2000f8e00ff */
[----:B------:R-:W-:Y:S01]  /*3fe0*/  UIADD3.64 UR8, UR14, 0x2, URZ ;  /* 0x000000020e087897 */ /* 0x000fe2000fffe03f */
[----:B------:R-:W-:Y:S01]  /*3ff0*/  LEA.HI.X.SX32 R227, R10, R219, 0x1, P3 ;  /* 0x000000db0ae37211 */ /* 0x000fe200018f0eff */
[----:B------:R3:W-:Y:S01]  /*4000*/  STL.64 [R1+0x48], R232 ;  /* 0x000048e801007387 */ /* 0x0007e20000100a00 */
[----:B0-----:R-:W-:Y:S01]  /*4010*/  IADD3 R224, P6, R146, R218, RZ ;  /* 0x000000da92e07210 */ /* 0x001fe20007fde0ff */
[----:B------:R-:W-:Y:S01]  /*4020*/  IMAD.SHL.U32 R143, R23, 0x4, RZ ;  /* 0x00000004178f7824 */ /* 0x000fe200078e00ff */
[----:B------:R-:W-:-:S02]  /*4030*/  CS2R R64, SRZ ;  /* 0x0000000000407805 */ /* 0x000fc4000001ff00 */
[-C--:B-1----:R-:W-:Y:S01]  /*4040*/  IADD3 R220, P5, R20, R218.reuse, RZ ;  /* 0x000000da14dc7210 */ /* 0x082fe20007fbe0ff */
[----:B------:R-:W-:Y:S01]  /*4050*/  IMAD.SHL.U32 R21, R23, 0x8, RZ ;  /* 0x0000000817157824 */ /* 0x000fe200078e00ff */
[-C--:B------:R-:W-:Y:S01]  /*4060*/  LEA.HI.X.SX32 R225, R13, R219.reuse, 0x1, P6 ;  /* 0x000000db0de17211 */ /* 0x080fe200030f0eff */
[----:B------:R-:W-:Y:S01]  /*4070*/  IMAD.SHL.U32 R19, R23, 0x10, RZ ;  /* 0x0000001017137824 */ /* 0x000fe200078e00ff */
[-C--:B------:R-:W-:Y:S01]  /*4080*/  LEA.HI.X.SX32 R221, R22, R219.reuse, 0x1, P5 ;  /* 0x000000db16dd7211 */ /* 0x080fe200028f0eff */
[----:B------:R-:W-:Y:S01]  /*4090*/  IMAD.MOV.U32 R6, RZ, RZ, 0x3f800000 ;  /* 0x3f800000ff067424 */ /* 0x000fe200078e00ff */
[-C--:B--2---:R-:W-:Y:S01]  /*40a0*/  IADD3 R236, P4, R142, R218.reuse, RZ ;  /* 0x000000da8eec7210 */ /* 0x084fe20007f9e0ff */
[----:B------:R-:W-:Y:S01]  /*40b0*/  IMAD.MOV.U32 R3, RZ, RZ, -0x800000 ;  /* 0xff800000ff037424 */ /* 0x000fe200078e00ff */
[----:B---3--:R-:W-:Y:S01]  /*40c0*/  IADD3 R232, P1, R140, R218, RZ ;  /* 0x000000da8ce87210 */ /* 0x008fe20007f3e0ff */
[----:B------:R0:W-:Y:S01]  /*40d0*/  STL.64 [R1+0xa8], R220 ;  /* 0x0000a8dc01007387 */ /* 0x0001e20000100a00 */
[-C--:B------:R-:W-:Y:S01]  /*40e0*/  LEA.HI.X.SX32 R237, R11, R219.reuse, 0x1, P4 ;  /* 0x000000db0bed7211 */ /* 0x080fe200020f0eff */
[----:B------:R-:W-:Y:S01]  /*40f0*/  IMAD.MOV.U32 R2, RZ, RZ, RZ ;  /* 0x000000ffff027224 */ /* 0x000fe200078e00ff */
[----:B------:R-:W-:Y:S01]  /*4100*/  LEA.HI.X.SX32 R233, R17, R219, 0x1, P1 ;  /* 0x000000db11e97211 */ /* 0x000fe200008f0eff */
[----:B------:R1:W-:Y:S01]  /*4110*/  STL.64 [R1+0x40], R228 ;  /* 0x000040e401007387 */ /* 0x0003e20000100a00 */
[----:B------:R-:W-:Y:S01]  /*4120*/  IMAD.MOV.U32 R0, RZ, RZ, RZ ;  /* 0x000000ffff007224 */ /* 0x000fe200078e00ff */
[----:B------:R-:W-:Y:S01]  /*4130*/  CS2R R66, SRZ ;  /* 0x0000000000427805 */ /* 0x000fe2000001ff00 */
[----:B------:R-:W-:Y:S01]  /*4140*/  IMAD.MOV.U32 R8, RZ, RZ, -0x800000 ;  /* 0xff800000ff087424 */ /* 0x000fe200078e00ff */
[----:B------:R2:W-:Y:S01]  /*4150*/  STL.64 [R1+0x38], R222 ;  /* 0x000038de01007387 */ /* 0x0005e20000100a00 */
[----:B------:R-:W-:Y:S01]  /*4160*/  IMAD.MOV.U32 R7, RZ, RZ, 0x3f800000 ;  /* 0x3f800000ff077424 */ /* 0x000fe200078e00ff */
[----:B------:R-:W-:-:S02]  /*4170*/  CS2R R68, SRZ ;  /* 0x0000000000447805 */ /* 0x000fc4000001ff00 */
[----:B------:R-:W-:Y:S02]  /*4180*/  CS2R R70, SRZ ;  /* 0x0000000000467805 */ /* 0x000fe4000001ff00 */
[-C--:B0-----:R-:W-:Y:S02]  /*4190*/  IADD3 R220, P5, R14, R218.reuse, RZ ;  /* 0x000000da0edc7210 */ /* 0x081fe40007fbe0ff */
[----:B------:R-:W-:Y:S02]  /*41a0*/  CS2R R72, SRZ ;  /* 0x0000000000487805 */ /* 0x000fe4000001ff00 */
[----:B------:R-:W-:Y:S02]  /*41b0*/  CS2R R74, SRZ ;  /* 0x00000000004a7805 */ /* 0x000fe4000001ff00 */
[----:B------:R-:W-:Y:S02]  /*41c0*/  CS2R R76, SRZ ;  /* 0x00000000004c7805 */ /* 0x000fe4000001ff00 */
[----:B-1----:R-:W-:-:S02]  /*41d0*/  IADD3 R228, P2, R10, R218, RZ ;  /* 0x000000da0ae47210 */ /* 0x002fc40007f5e0ff */
[----:B------:R-:W-:Y:S02]  /*41e0*/  CS2R R78, SRZ ;  /* 0x00000000004e7805 */ /* 0x000fe4000001ff00 */
[-C--:B------:R-:W-:Y:S02]  /*41f0*/  LEA.HI.X.SX32 R221, R16, R219.reuse, 0x1, P5 ;  /* 0x000000db10dd7211 */ /* 0x080fe400028f0eff */
[----:B------:R-:W-:Y:S02]  /*4200*/  CS2R R80, SRZ ;  /* 0x0000000000507805 */ /* 0x000fe4000001ff00 */
[----:B------:R-:W-:Y:S02]  /*4210*/  LEA.HI.X.SX32 R229, R14, R219, 0x1, P2 ;  /* 0x000000db0ee57211 */ /* 0x000fe400010f0eff */
[----:B------:R-:W-:Y:S02]  /*4220*/  CS2R R82, SRZ ;  /* 0x0000000000527805 */ /* 0x000fe4000001ff00 */
[----:B--2---:R-:W-:Y:S01]  /*4230*/  IADD3 R222, P0, R11, R218, RZ ;  /* 0x000000da0bde7210 */ /* 0x004fe20007f1e0ff */
[----:B------:R0:W-:Y:S01]  /*4240*/  STL.64 [R1+0xd8], R220 ;  /* 0x0000d8dc01007387 */ /* 0x0001e20000100a00 */
[----:B------:R-:W-:-:S02]  /*4250*/  LOP3.LUT R11, R5, 0x20, RZ, 0x3c, !PT ;  /* 0x00000020050b7812 */ /* 0x000fc400078e3cff */
[----:B------:R-:W-:Y:S02]  /*4260*/  CS2R R84, SRZ ;  /* 0x0000000000547805 */ /* 0x000fe4000001ff00 */
[----:B------:R-:W-:Y:S01]  /*4270*/  LEA.HI.X.SX32 R223, R15, R219, 0x1, P0 ;  /* 0x000000db0fdf7211 */ /* 0x000fe200000f0eff */
[----:B------:R1:W-:Y:S01]  /*4280*/  STL.64 [R1+0xa0], R228 ;  /* 0x0000a0e401007387 */ /* 0x0003e20000100a00 */
[----:B------:R-:W-:Y:S02]  /*4290*/  LOP3.LUT R10, R5, 0x30, RZ, 0x3c, !PT ;  /* 0x00000030050a7812 */ /* 0x000fe400078e3cff */
[----:B------:R-:W-:Y:S02]  /*42a0*/  CS2R R86, SRZ ;  /* 0x0000000000567805 */ /* 0x000fe4000001ff00 */
[----:B------:R-:W-:Y:S01]  /*42b0*/  CS2R R88, SRZ ;  /* 0x0000000000587805 */ /* 0x000fe2000001ff00 */
[----:B------:R2:W-:Y:S01]  /*42c0*/  STL.64 [R1+0x110], R240 ;  /* 0x000110f001007387 */ /* 0x0005e20000100a00 */
[----:B------:R-:W-:-:S02]  /*42d0*/  CS2R R90, SRZ ;  /* 0x00000000005a7805 */ /* 0x000fc4000001ff00 */
[----:B------:R-:W-:Y:S02]  /*42e0*/  CS2R R92, SRZ ;  /* 0x00000000005c7805 */ /* 0x000fe4000001ff00 */
[----:B------:R-:W-:Y:S02]  /*42f0*/  CS2R R94, SRZ ;  /* 0x00000000005e7805 */ /* 0x000fe4000001ff00 */
[----:B0-----:R-:W-:Y:S02]  /*4300*/  IADD3 R220, P5, R12, R218, RZ ;  /* 0x000000da0cdc7210 */ /* 0x001fe40007fbe0ff */
[----:B------:R-:W-:Y:S02]  /*4310*/  CS2R R96, SRZ ;  /* 0x0000000000607805 */ /* 0x000fe4000001ff00 */
[----:B------:R-:W-:Y:S02]  /*4320*/  CS2R R98, SRZ ;  /* 0x0000000000627805 */ /* 0x000fe4000001ff00 */
[----:B------:R-:W-:-:S02]  /*4330*/  CS2R R100, SRZ ;  /* 0x0000000000647805 */ /* 0x000fc4000001ff00 */
[C---:B-1----:R-:W-:Y:S02]  /*4340*/  LEA R228, P2, R23.reuse, R218, 0x2 ;  /* 0x000000da17e47211 */ /* 0x042fe400078410ff */
[----:B------:R-:W-:Y:S02]  /*4350*/  CS2R R102, SRZ ;  /* 0x0000000000667805 */ /* 0x000fe4000001ff00 */
[-C--:B------:R-:W-:Y:S02]  /*4360*/  LEA.HI.X.SX32 R221, R23, R219.reuse, 0x1, P5 ;  /* 0x000000db17dd7211 */ /* 0x080fe400028f0eff */
[----:B------:R-:W-:Y:S01]  /*4370*/  CS2R R104, SRZ ;  /* 0x0000000000687805 */ /* 0x000fe2000001ff00 */
[----:B--2---:R-:W-:Y:S01]  /*4380*/  IMAD.U32 R240, RZ, RZ, UR8 ;  /* 0x00000008fff07e24 */ /* 0x004fe2000f8e00ff */
[----:B------:R-:W-:Y:S01]  /*4390*/  LEA.HI.X.SX32 R229, R12, R219, 0x1, P2 ;  /* 0x000000db0ce57211 */ /* 0x000fe200010f0eff */
[----:B------:R-:W-:Y:S01]  /*43a0*/  IMAD.U32 R241, RZ, RZ, UR9 ;  /* 0x00000009fff17e24 */ /* 0x000fe2000f8e00ff */
[----:B------:R-:W-:Y:S01]  /*43b0*/  UIADD3.64 UR8, UR14, 0xfe, URZ ;  /* 0x000000fe0e087897 */ /* 0x000fe2000fffe03f */
[----:B------:R-:W-:-:S02]  /*43c0*/  LOP3.LUT R12, R5, 0x10, RZ, 0x3c, !PT ;  /* 0x00000010050c7812 */ /* 0x000fc400078e3cff */
[----:B------:R-:W-:Y:S02]  /*43d0*/  CS2R R106, SRZ ;  /* 0x00000000006a7805 */ /* 0x000fe4000001ff00 */
[----:B------:R-:W-:Y:S01]  /*43e0*/  CS2R R108, SRZ ;  /* 0x00000000006c7805 */ /* 0x000fe2000001ff00 */
[----:B------:R0:W-:Y:S01]  /*43f0*/  STL.64 [R1+0x128], R240 ;  /* 0x000128f001007387 */ /* 0x0001e20000100a00 */
[----:B------:R-:W-:Y:S02]  /*4400*/  CS2R R110, SRZ ;  /* 0x00000000006e7805 */ /* 0x000fe4000001ff00 */
[----:B------:R-:W-:Y:S02]  /*4410*/  CS2R R112, SRZ ;  /* 0x0000000000707805 */ /* 0x000fe4000001ff00 */
[----:B------:R-:W-:Y:S01]  /*4420*/  CS2R R114, SRZ ;  /* 0x0000000000727805 */ /* 0x000fe2000001ff00 */
[----:B------:R1:W-:Y:S01]  /*4430*/  STL.64 [R1+0x30], R226 ;  /* 0x000030e201007387 */ /* 0x0003e20000100a00 */
[----:B------:R-:W-:-:S02]  /*4440*/  CS2R R116, SRZ ;  /* 0x0000000000747805 */ /* 0x000fc4000001ff00 */
[----:B------:R-:W-:Y:S02]  /*4450*/  CS2R R118, SRZ ;  /* 0x0000000000767805 */ /* 0x000fe4000001ff00 */
[----:B------:R-:W-:Y:S02]  /*4460*/  CS2R R120, SRZ ;  /* 0x0000000000787805 */ /* 0x000fe4000001ff00 */
[----:B------:R-:W-:Y:S02]  /*4470*/  CS2R R122, SRZ ;  /* 0x00000000007a7805 */ /* 0x000fe4000001ff00 */
[----:B------:R-:W-:Y:S02]  /*4480*/  CS2R R124, SRZ ;  /* 0x00000000007c7805 */ /* 0x000fe4000001ff00 */
[----:B------:R-:W-:Y:S02]  /*4490*/  CS2R R126, SRZ ;  /* 0x00000000007e7805 */ /* 0x000fe4000001ff00 */
[----:B------:R-:W-:Y:S01]  /*44a0*/  CS2R R128, SRZ ;  /* 0x0000000000807805 */ /* 0x000fe2000001ff00 */
[----:B0-----:R-:W-:Y:S01]  /*44b0*/  IMAD.U32 R240, RZ, RZ, UR10 ;  /* 0x0000000afff07e24 */ /* 0x001fe2000f8e00ff */
[----:B------:R-:W-:Y:S01]  /*44c0*/  CS2R R130, SRZ ;  /* 0x0000000000827805 */ /* 0x000fe2000001ff00 */
[----:B------:R-:W-:Y:S01]  /*44d0*/  IMAD.U32 R241, RZ, RZ, UR11 ;  /* 0x0000000bfff17e24 */ /* 0x000fe2000f8e00ff */
[----:B------:R-:W-:-:S02]  /*44e0*/  CS2R R132, SRZ ;  /* 0x0000000000847805 */ /* 0x000fc4000001ff00 */
[----:B-1----:R-:W-:Y:S02]  /*44f0*/  LEA R226, P3, R23, R218, 0x3 ;  /* 0x000000da17e27211 */ /* 0x002fe400078618ff */
[----:B------:R-:W-:Y:S02]  /*4500*/  CS2R R134, SRZ ;  /* 0x0000000000867805 */ /* 0x000fe4000001ff00 */
[----:B------:R-:W-:Y:S01]  /*4510*/  CS2R R136, SRZ ;  /* 0x0000000000887805 */ /* 0x000fe2000001ff00 */
[----:B------:R0:W-:Y:S01]  /*4520*/  STL.64 [R1+0x120], R240 ;  /* 0x000120f001007387 */ /* 0x0001e20000100a00 */
[----:B------:R-:W-:Y:S02]  /*4530*/  LEA.HI.X.SX32 R227, R143, R219, 0x1, P3 ;  /* 0x000000db8fe37211 */ /* 0x000fe400018f0eff */
[----:B------:R-:W-:Y:S02]  /*4540*/  CS2R R138, SRZ ;  /* 0x00000000008a7805 */ /* 0x000fe4000001ff00 */
[----:B------:R-:W-:-:S02]  /*4550*/  CS2R R140, SRZ ;  /* 0x00000000008c7805 */ /* 0x000fc4000001ff00 */
[----:B------:R-:W-:Y:S02]  /*4560*/  CS2R R142, SRZ ;  /* 0x00000000008e7805 */ /* 0x000fe4000001ff00 */
[----:B------:R-:W-:Y:S02]  /*4570*/  CS2R R144, SRZ ;  /* 0x0000000000907805 */ /* 0x000fe4000001ff00 */
[----:B------:R-:W-:Y:S02]  /*4580*/  CS2R R146, SRZ ;  /* 0x0000000000927805 */ /* 0x000fe4000001ff00 */
[----:B------:R-:W-:Y:S02]  /*4590*/  CS2R R148, SRZ ;  /* 0x0000000000947805 */ /* 0x000fe4000001ff00 */
[----:B------:R-:W-:Y:S02]  /*45a0*/  CS2R R150, SRZ ;  /* 0x0000000000967805 */ /* 0x000fe4000001ff00 */
[C---:B------:R-:W-:Y:S01]  /*45b0*/  LOP3.LUT R12, R5.reuse, 0x40, RZ, 0x3c, !PT ;  /* 0x00000040050c7812 */ /* 0x040fe200078e3cff */
[----:B------:R-:W-:Y:S01]  /*45c0*/  UIADD3.64 UR18, UR14, 0x100, URZ ;  /* 0x000001000e127897 */ /* 0x000fe2000fffe03f */
[C---:B------:R-:W-:Y:S01]  /*45d0*/  LOP3.LUT R11, R5.reuse, 0x50, RZ, 0x3c, !PT ;  /* 0x00000050050b7812 */ /* 0x040fe200078e3cff */
[----:B0-----:R-:W-:Y:S01]  /*45e0*/  IMAD.U32 R240, RZ, RZ, UR8 ;  /* 0x00000008fff07e24 */ /* 0x001fe2000f8e00ff */
[C---:B------:R-:W-:Y:S01]  /*45f0*/  LOP3.LUT R10, R5.reuse, 0x60, RZ, 0x3c, !PT ;  /* 0x00000060050a7812 */ /* 0x040fe200078e3cff */
[----:B------:R-:W-:Y:S01]  /*4600*/  IMAD.U32 R241, RZ, RZ, UR9 ;  /* 0x00000009fff17e24 */ /* 0x000fe2000f8e00ff */
[----:B------:R-:W-:Y:S01]  /*4610*/  LOP3.LUT R252, R5, 0x70, RZ, 0x3c, !PT ;  /* 0x0000007005fc7812 */ /* 0x000fe200078e3cff */
[----:B------:R-:W-:-:S02]  /*4620*/  UIADD3.64 UR22, UR14, 0x102, URZ ;  /* 0x000001020e167897 */ /* 0x000fc4000fffe03f */
[----:B------:R-:W-:Y:S01]  /*4630*/  UIADD3.64 UR26, UR14, 0x104, URZ ;  /* 0x000001040e1a7897 */ /* 0x000fe2000fffe03f */
[----:B------:R-:W-:Y:S01]  /*4640*/  STL.64 [R1+0x118], R240 ;  /* 0x000118f001007387 */ /* 0x000fe20000100a00 */
[----:B------:R-:W-:Y:S02]  /*4650*/  UIADD3.64 UR30, UR14, 0x1fe, URZ ;  /* 0x000001fe0e1e7897 */ /* 0x000fe4000fffe03f */
[----:B------:R-:W-:Y:S01]  /*4660*/  UIADD3.64 UR34, UR14, 0x200, URZ ;  /* 0x000002000e227897 */ /* 0x000fe2000fffe03f */
[----:B------:R0:W-:Y:S01]  /*4670*/  STL.64 [R1+0x28], R224 ;  /* 0x000028e001007387 */ /* 0x0001e20000100a00 */
[----:B------:R-:W-:Y:S02]  /*4680*/  UIADD3.64 UR38, UR14, 0x202, URZ ;  /* 0x000002020e267897 */ /* 0x000fe4000fffe03f */
[----:B------:R-:W-:Y:S01]  /*4690*/  UIADD3.64 UR42, UR14, 0x204, URZ ;  /* 0x000002040e2a7897 */ /* 0x000fe2000fffe03f */
[----:B------:R1:W-:Y:S01]  /*46a0*/  STL.64 [R1+0x98], R222 ;  /* 0x000098de01007387 */ /* 0x0003e20000100a00 */
[----:B------:R-:W-:-:S02]  /*46b0*/  UIADD3.64 UR46, UR14, 0x2fe, URZ ;  /* 0x000002fe0e2e7897 */ /* 0x000fc4000fffe03f */
[----:B------:R-:W-:Y:S01]  /*46c0*/  UIADD3.64 UR50, UR14, 0x300, URZ ;  /* 0x000003000e327897 */ /* 0x000fe2000fffe03f */
[----:B------:R2:W-:Y:S01]  /*46d0*/  STL.64 [R1+0x20], R236 ;  /* 0x000020ec01007387 */ /* 0x0005e20000100a00 */
[----:B------:R-:W-:Y:S02]  /*46e0*/  UIADD3.64 UR54, UR14, 0x302, URZ ;  /* 0x000003020e367897 */ /* 0x000fe4000fffe03f */
[----:B------:R-:W-:Y:S01]  /*46f0*/  UIADD3.64 UR58, UR14, 0x304, URZ ;  /* 0x000003040e3a7897 */ /* 0x000fe2000fffe03f */
[CC--:B0-----:R-:W-:Y:S01]  /*4700*/  LEA R224, P6, R23.reuse, R218.reuse, 0x4 ;  /* 0x000000da17e07211 */ /* 0x0c1fe200078c20ff */
[----:B------:R2:W-:Y:S01]  /*4710*/  STL.64 [R1+0x18], R232 ;  /* 0x000018e801007387 */ /* 0x0005e20000100a00 */
[----:B------:R-:W-:Y:S01]  /*4720*/  ULDC UR5, c[0x0][0x238] ;  /* 0x00008e0000057ab9 */ /* 0x000fe20000000800 */
[----:B-1----:R-:W-:Y:S02]  /*4730*/  LEA R222, P0, R23, R218, 0x5 ;  /* 0x000000da17de7211 */ /* 0x002fe400078028ff */
[----:B------:R2:W-:Y:S01]  /*4740*/  STL.64 [R1+0x100], R228 ;  /* 0x000100e401007387 */ /* 0x0005e20000100a00 */
[----:B------:R-:W-:-:S02]  /*4750*/  LEA.HI.X.SX32 R225, R21, R219, 0x1, P6 ;  /* 0x000000db15e17211 */ /* 0x000fc400030f0eff */
[----:B------:R-:W-:Y:S01]  /*4760*/  LEA.HI.X.SX32 R223, R19, R219, 0x1, P0 ;  /* 0x000000db13df7211 */ /* 0x000fe200000f0eff */
[----:B------:R2:W-:Y:S04]  /*4770*/  STL.64 [R1+0xf0], R226 ;  /* 0x0000f0e201007387 */ /* 0x0005e80000100a00 */
[----:B------:R2:W-:Y:S04]  /*4780*/  STL.64 [R1+0xd0], R224 ;  /* 0x0000d0e001007387 */ /* 0x0005e80000100a00 */
[----:B------:R2:W-:Y:S04]  /*4790*/  STL.64 [R1+0x90], R222 ;  /* 0x000090de01007387 */ /* 0x0005e80000100a00 */
[----:B------:R2:W-:Y:S02]  /*47a0*/  STL.64 [R1+0x108], R220 ;  /* 0x000108dc01007387 */ /* 0x0005e40000100a00 */
.L_x_1:
[----:B--2---:R-:W2:Y:S04]  /*47b0*/  LDL.64 R220, [R1+0xf8] ;  /* 0x0000f80001dc7983 */ /* 0x004ea80000100a00 */
[----:B------:R-:W3:Y:S04]  /*47c0*/  LDL.64 R228, [R1+0xf0] ;  /* 0x0000f00001e47983 */ /* 0x000ee80000100a00 */
[----:B------:R-:W4:Y:S04]  /*47d0*/  LDL.64 R226, [R1+0xe8] ;  /* 0x0000e80001e27983 */ /* 0x000f280000100a00 */
[----:B------:R-:W5:Y:S04]  /*47e0*/  LDL.64 R224, [R1+0xe0] ;  /* 0x0000e00001e07983 */ /* 0x000f680000100a00 */
[----:B------:R-:W5:Y:S04]  /*47f0*/  LDL.64 R18, [R1+0x108] ;  /* 0x0001080001127983 */ /* 0x000f680000100a00 */
[----:B------:R-:W5:Y:S04]  /*4800*/  LDL.64 R16, [R1+0x100] ;  /* 0x0001000001107983 */ /* 0x000f680000100a00 */
[----:B------:R0:W-:Y:S04]  /*4810*/  STL.64 [R1+0x138], R6 ;  /* 0x0001380601007387 */ /* 0x0001e80000100a00 */
[----:B------:R-:W5:Y:S04]  /*4820*/  LDL.64 R236, [R1+0xb8] ;  /* 0x0000b80001ec7983 */ /* 0x000f680000100a00 */
[----:B------:R-:W5:Y:S04]  /*4830*/  LDL.64 R20, [R1+0xd0] ;  /* 0x0000d00001147983 */ /* 0x000f680000100a00 */
[----:B0-----:R-:W5:Y:S04]  /*4840*/  LDL.64 R6, [R1+0xb0] ;  /* 0x0000b00001067983 */ /* 0x001f680000100a00 */
[----:B------:R-:W5:Y:S04]  /*4850*/  LDL.64 R232, [R1+0xa8] ;  /* 0x0000a80001e87983 */ /* 0x000f680000100a00 */
[----:B------:R-:W5:Y:S04]  /*4860*/  LDL.64 R222, [R1+0xc8] ;  /* 0x0000c80001de7983 */ /* 0x000f680000100a00 */
[----:B------:R-:W5:Y:S01]  /*4870*/  LDL.64 R240, [R1+0xd8] ;  /* 0x0000d80001f07983 */ /* 0x000f620000100a00 */
[----:B------:R-:W-:-:S03]  /*4880*/  IMAD.WIDE R14, R2, 0x2, R218 ;  /* 0x00000002020e7825 */ /* 0x000fc600078e02da */
[----:B------:R-:W5:Y:S04]  /*4890*/  LDL.64 R250, [R1+0x68] ;  /* 0x0000680001fa7983 */ /* 0x000f680000100a00 */
[----:B------:R-:W5:Y:S04]  /*48a0*/  LDG.E.U16 R14, desc[UR6][R14.64] ;  /* 0x000000060e0e7981 */ /* 0x000f68000c1e1500 */
[----:B------:R-:W5:Y:S04]  /*48b0*/  LDL.64 R248, [R1+0x60] ;  /* 0x0000600001f87983 */ /* 0x000f680000100a00 */
[----:B------:R-:W5:Y:S04]  /*48c0*/  LDL.64 R242, [R1+0x28] ;  /* 0x0000280001f27983 */ /* 0x000f680000100a00 */
[----:B------:R-:W5:Y:S01]  /*48d0*/  LDL.64 R244, [R1+0x58] ;  /* 0x0000580001f47983 */ /* 0x000f620000100a00 */
[----:B--2---:R-:W-:-:S03]  /*48e0*/  IMAD.WIDE R166, R2, 0x2, R220 ;  /* 0x0000000202a67825 */ /* 0x004fc600078e02dc */
[----:B------:R-:W2:Y:S01]  /*48f0*/  LDL.64 R220, [R1+0xc0] ;  /* 0x0000c00001dc7983 */ /* 0x000ea20000100a00 */
[----:B---3--:R-:W-:-:S03]  /*4900*/  IMAD.WIDE R158, R2, 0x2, R228 ;  /* 0x00000002029e7825 */ /* 0x008fc600078e02e4 */
[----:B------:R-:W3:Y:S01]  /*4910*/  LDL.64 R228, [R1+0xa0] ;  /* 0x0000a00001e47983 */ /* 0x000ee20000100a00 */
[----:B----4-:R-:W-:-:S03]  /*4920*/  IMAD.WIDE R152, R2, 0x2, R226 ;  /* 0x0000000202987825 */ /* 0x010fc600078e02e2 */
[----:B------:R-:W4:Y:S01]  /*4930*/  LDL.64 R226, [R1+0x90] ;  /* 0x0000900001e27983 */ /* 0x000f220000100a00 */
[----:B-----5:R-:W-:-:S03]  /*4940*/  IMAD.WIDE R156, R2, 0x2, R224 ;  /* 0x00000002029c7825 */ /* 0x020fc600078e02e0 */
[----:B------:R-:W5:Y:S04]  /*4950*/  LDL.64 R224, [R1+0x88] ;  /* 0x0000880001e07983 */ /* 0x000f680000100a00 */
[----:B------:R0:W5:Y:S01]  /*4960*/  LDG.E.U16 R154, desc[UR6][R158.64] ;  /* 0x000000069e9a7981 */ /* 0x000162000c1e1500 */
[----:B------:R-:W-:-:S03]  /*4970*/  IMAD.WIDE R18, R2, 0x2, R18 ;  /* 0x0000000202127825 */ /* 0x000fc600078e0212 */
[----:B------:R-:W5:Y:S01]  /*4980*/  LDG.E.U16 R152, desc[UR6][R152.64] ;  /* 0x0000000698987981 */ /* 0x000f62000c1e1500 */
[----:B------:R-:W-:-:S03]  /*4990*/  IMAD.WIDE R16, R2, 0x2, R16 ;  /* 0x0000000202107825 */ /* 0x000fc600078e0210 */
[----:B------:R-:W5:Y:S01]  /*49a0*/  LDG.E.U16 R18, desc[UR6][R18.64] ;  /* 0x0000000612127981 */ /* 0x000f62000c1e1500 */
[----:B------:R-:W-:-:S03]  /*49b0*/  IMAD.WIDE R160, R2, 0x2, R236 ;  /* 0x0000000202a07825 */ /* 0x000fc600078e02ec */
[----:B------:R-:W5:Y:S01]  /*49c0*/  LDL.64 R236, [R1+0x70] ;  /* 0x0000700001ec7983 */ /* 0x000f620000100a00 */
[----:B------:R-:W-:-:S03]  /*49d0*/  IMAD.WIDE R20, R2, 0x2, R20 ;  /* 0x0000000202147825 */ /* 0x000fc600078e0214 */
[----:B------:R-:W5:Y:S01]  /*49e0*/  LDG.E.U16 R155, desc[UR6][R16.64] ;  /* 0x00000006109b7981 */ /* 0x000f62000c1e1500 */
[----:B0-----:R-:W-:-:S03]  /*49f0*/  IMAD.WIDE R158, R2, 0x2, R6 ;  /* 0x00000002029e7825 */ /* 0x001fc600078e0206 */
[----:B------:R-:W5:Y:S04]  /*4a00*/  LDL.64 R6, [R1+0x78] ;  /* 0x0000780001067983 */ /* 0x000f680000100a00 */
[----:B------:R0:W5:Y:S04]  /*4a10*/  LDG.E.U16 R19, desc[UR6][R156.64] ;  /* 0x000000069c137981 */ /* 0x000168000c1e1500 */
[----:B------:R1:W5:Y:S04]  /*4a20*/  LDG.E.U16 R15, desc[UR6][R20.64] ;  /* 0x00000006140f7981 */ /* 0x000368000c1e1500 */
[----:B------:R-:W5:Y:S01]  /*4a30*/  LDG.E.U16 R166, desc[UR6][R166.64] ;  /* 0x00000006a6a67981 */ /* 0x000f62000c1e1500 */
[----:B--2---:R-:W-:-:S03]  /*4a40*/  IMAD.WIDE R162, R2, 0x2, R220 ;  /* 0x0000000202a27825 */ /* 0x004fc600078e02dc */
[----:B------:R4:W2:Y:S04]  /*4a50*/  LDG.E.U16 R153, desc[UR6][R158.64] ;  /* 0x000000069e997981 */ /* 0x0008a8000c1e1500 */
[----:B------:R-:W2:Y:S01]  /*4a60*/  LDL.64 R220, [R1+0x50] ;  /* 0x0000500001dc7983 */ /* 0x000ea20000100a00 */
[----:B0-----:R-:W-:-:S03]  /*4a70*/  IMAD.WIDE R156, R2, 0x2, R232 ;  /* 0x00000002029c7825 */ /* 0x001fc600078e02e8 */
[----:B------:R-:W2:Y:S01]  /*4a80*/  LDL.64 R232, [R1+0x20] ;  /* 0x0000200001e87983 */ /* 0x000ea20000100a00 */
[----:B-1----:R-:W-:-:S03]  /*4a90*/  IMAD.WIDE R20, R2, 0x2, R222 ;  /* 0x0000000202147825 */ /* 0x002fc600078e02de */
[----:B------:R-:W2:Y:S01]  /*4aa0*/  LDL.64 R222, [R1+0x80] ;  /* 0x0000800001de7983 */ /* 0x000ea20000100a00 */
[----:B------:R-:W-:-:S03]  /*4ab0*/  IMAD.WIDE R16, R2, 0x2, R240 ;  /* 0x0000000202107825 */ /* 0x000fc600078e02f0 */
[----:B------:R3:W2:Y:S01]  /*4ac0*/  LDG.E.U16 R22, desc[UR6][R156.64] ;  /* 0x000000069c167981 */ /* 0x0006a2000c1e1500 */
[----:B----4-:R-:W-:-:S03]  /*4ad0*/  IMAD.WIDE R158, R2, 0x2, R226 ;  /* 0x00000002029e7825 */ /* 0x010fc600078e02e2 */
[----:B------:R-:W4:Y:S04]  /*4ae0*/  LDL.64 R226, [R1+0x40] ;  /* 0x0000400001e27983 */ /* 0x000f280000100a00 */
[----:B------:R-:W4:Y:S01]  /*4af0*/  LDG.E.U16 R16, desc[UR6][R16.64] ;  /* 0x0000000610107981 */ /* 0x000f22000c1e1500 */
[----:B---3--:R-:W-:-:S03]  /*4b00*/  IMAD.WIDE R156, R2, 0x2, R228 ;  /* 0x00000002029c7825 */ /* 0x008fc600078e02e4 */
[----:B------:R-:W3:Y:S04]  /*4b10*/  LDL.64 R228, [R1+0x48] ;  /* 0x0000480001e47983 */ /* 0x000ee80000100a00 */
[----:B------:R-:W4:Y:S04]  /*4b20*/  LDG.E.U16 R167, desc[UR6][R156.64] ;  /* 0x000000069ca77981 */ /* 0x000f28000c1e1500 */
[----:B------:R5:W4:Y:S04]  /*4b30*/  LDG.E.U16 R17, desc[UR6][R160.64] ;  /* 0x00000006a0117981 */ /* 0x000b28000c1e1500 */
[----:B------:R-:W4:Y:S04]  /*4b40*/  LDL.64 R240, [R1+0x98] ;  /* 0x0000980001f07983 */ /* 0x000f280000100a00 */
[----:B------:R-:W4:Y:S01]  /*4b50*/  LDG.E.U16 R21, desc[UR6][R20.64] ;  /* 0x0000000614157981 */ /* 0x000f22000c1e1500 */
[----:B-----5:R-:W-:-:S03]  /*4b60*/  IMAD.WIDE R160, R2, 0x2, R224 ;  /* 0x0000000202a07825 */ /* 0x020fc600078e02e0 */
[----:B------:R-:W5:Y:S01]  /*4b70*/  LDL.64 R224, [R1+0x38] ;  /* 0x0000380001e07983 */ /* 0x000f620000100a00 */
[----:B------:R-:W-:-:S03]  /*4b80*/  IMAD.WIDE R156, R2, 0x2, R6 ;  /* 0x00000002029c7825 */ /* 0x000fc600078e0206 */
[----:B------:R-:W5:Y:S04]  /*4b90*/  LDL.64 R6, [R1+0x30] ;  /* 0x0000300001067983 */ /* 0x000f680000100a00 */
[----:B------:R-:W5:Y:S01]  /*4ba0*/  LDG.E.U16 R20, desc[UR6][R162.64] ;  /* 0x00000006a2147981 */ /* 0x000f62000c1e1500 */
[----:B--2---:R-:W-:-:S03]  /*4bb0*/  IMAD.WIDE R164, R2, 0x2, R220 ;  /* 0x0000000202a47825 */ /* 0x004fc600078e02dc */
[----:B------:R0:W2:Y:S04]  /*4bc0*/  LDG.E.U16 R220, desc[UR6][R158.64] ;  /* 0x000000069edc7981 */ /* 0x0000a8000c1e1500 */
[----:B------:R3:W2:Y:S01]  /*4bd0*/  LDG.E.U16 R221, desc[UR6][R160.64] ;  /* 0x00000006a0dd7981 */ /* 0x0006a2000c1e1500 */
[----:B0-----:R-:W-:-:S03]  /*4be0*/  IMAD.WIDE R158, R2, 0x2, R236 ;  /* 0x00000002029e7825 */ /* 0x001fc600078e02ec */
[----:B------:R-:W2:Y:S01]  /*4bf0*/  LDL.64 R236, [R1+0x18] ;  /* 0x0000180001ec7983 */ /* 0x000ea20000100a00 */
[----:B------:R-:W-:-:S03]  /*4c00*/  IMAD.WIDE R162, R2, 0x2, R222 ;  /* 0x0000000202a27825 */ /* 0x000fc600078e02de */
[----:B------:R-:W2:Y:S04]  /*4c10*/  LDG.E.U16 R223, desc[UR6][R164.64] ;  /* 0x00000006a4df7981 */ /* 0x000ea8000c1e1500 */
[----:B------:R4:W2:Y:S01]  /*4c20*/  LDG.E.U16 R222, desc[UR6][R162.64] ;  /* 0x00000006a2de7981 */ /* 0x0008a2000c1e1500 */
[----:B---3--:R-:W-:-:S04]  /*4c30*/  IMAD.WIDE R160, R2, 0x2, R228 ;  /* 0x0000000202a07825 */ /* 0x008fc800078e02e4 */
[C---:B----4-:R-:W-:Y:S02]  /*4c40*/  IMAD.WIDE R162, R2.reuse, 0x2, R226 ;  /* 0x0000000202a27825 */ /* 0x050fe400078e02e2 */
[----:B------:R0:W3:Y:S04]  /*4c50*/  LDG.E.U16 R226, desc[UR6][R160.64] ;  /* 0x00000006a0e27981 */ /* 0x0000e8000c1e1500 */
[----:B------:R-:W4:Y:S01]  /*4c60*/  LDG.E.U16 R227, desc[UR6][R162.64] ;  /* 0x00000006a2e37981 */ /* 0x000f22000c1e1500 */
[----:B-----5:R-:W-:-:S03]  /*4c70*/  IMAD.WIDE R164, R2, 0x2, R224 ;  /* 0x0000000202a47825 */ /* 0x020fc600078e02e0 */
[----:B------:R1:W5:Y:S04]  /*4c80*/  LDG.E.U16 R224, desc[UR6][R156.64] ;  /* 0x000000069ce07981 */ /* 0x000368000c1e1500 */
[----:B------:R-:W5:Y:S01]  /*4c90*/  LDG.E.U16 R228, desc[UR6][R164.64] ;  /* 0x00000006a4e47981 */ /* 0x000f62000c1e1500 */
[----:B0-----:R-:W-:-:S03]  /*4ca0*/  IMAD.WIDE R160, R2, 0x2, R248 ;  /* 0x0000000202a07825 */ /* 0x001fc600078e02f8 */
[----:B------:R0:W5:Y:S01]  /*4cb0*/  LDG.E.U16 R225, desc[UR6][R158.64] ;  /* 0x000000069ee17981 */ /* 0x000162000c1e1500 */
[----:B-1----:R-:W-:-:S03]  /*4cc0*/  IMAD.WIDE R156, R2, 0x2, R6 ;  /* 0x00000002029c7825 */ /* 0x002fc600078e0206 */
[----:B------:R-:W5:Y:S01]  /*4cd0*/  LDL.LU.64 R6, [R1+0x138] ;  /* 0x0001380001067983 */ /* 0x000f620000300a00 */
[----:B------:R-:W-:-:S03]  /*4ce0*/  IMAD.WIDE R162, R2, 0x2, R242 ;  /* 0x0000000202a27825 */ /* 0x000fc600078e02f2 */
[----:B------:R1:W5:Y:S01]  /*4cf0*/  LDG.E.U16 R229, desc[UR6][R156.64] ;  /* 0x000000069ce57981 */ /* 0x000362000c1e1500 */
[----:B0-----:R-:W-:-:S03]  /*4d00*/  IMAD.WIDE R158, R2, 0x2, R250 ;  /* 0x00000002029e7825 */ /* 0x001fc600078e02fa */
[----:B------:R-:W5:Y:S01]  /*4d10*/  LDG.E.U16 R162, desc[UR6][R162.64] ;  /* 0x00000006a2a27981 */ /* 0x000f62000c1e1500 */
[----:B------:R-:W-:-:S03]  /*4d20*/  IMAD.WIDE R164, R2, 0x2, R232 ;  /* 0x0000000202a47825 */ /* 0x000fc600078e02e8 */
[----:B------:R0:W5:Y:S01]  /*4d30*/  LDG.E.U16 R232, desc[UR6][R158.64] ;  /* 0x000000069ee87981 */ /* 0x000162000c1e1500 */
[----:B-1----:R-:W-:-:S03]  /*4d40*/  IMAD.WIDE R156, R2, 0x2, R240 ;  /* 0x00000002029c7825 */ /* 0x002fc600078e02f0 */
[----:B------:R2:W5:Y:S04]  /*4d50*/  LDG.E.U16 R233, desc[UR6][R160.64] ;  /* 0x00000006a0e97981 */ /* 0x000568000c1e1500 */
[----:B------:R-:W5:Y:S01]  /*4d60*/  LDG.E.U16 R164, desc[UR6][R164.64] ;  /* 0x00000006a4a47981 */ /* 0x000f62000c1e1500 */
[----:B0-----:R-:W-:-:S03]  /*4d70*/  IMAD.WIDE R158, R2, 0x2, R244 ;  /* 0x00000002029e7825 */ /* 0x001fc600078e02f4 */
[----:B------:R-:W5:Y:S04]  /*4d80*/  LDG.E.U16 R156, desc[UR6][R156.64] ;  /* 0x000000069c9c7981 */ /* 0x000f68000c1e1500 */
[----:B------:R-:W5:Y:S04]  /*4d90*/  LDG.E.U16 R158, desc[UR6][R158.64] ;  /* 0x000000069e9e7981 */ /* 0x000f68000c1e1500 */
[----:B------:R-:W5:Y:S04]  /*4da0*/  LDL.64 R242, [R1+0x128] ;  /* 0x0001280001f27983 */ /* 0x000f680000100a00 */
[----:B------:R-:W5:Y:S01]  /*4db0*/  LDL.64 R240, [R1+0x120] ;  /* 0x0001200001f07983 */ /* 0x000f620000100a00 */
[----:B--2---:R-:W-:-:S06]  /*4dc0*/  IMAD.WIDE R160, R2, 0x2, R236 ;  /* 0x0000000202a07825 */ /* 0x004fcc00078e02ec */
[----:B------:R-:W2:Y:S01]  /*4dd0*/  LDG.E.U16 R160, desc[UR6][R160.64] ;  /* 0x00000006a0a07981 */ /* 0x000ea2000c1e1500 */
[----:B------:R-:W-:Y:S06]  /*4de0*/  BAR.SYNC.DEFER_BLOCKING 0x0 ;  /* 0x0000000000007b1d */ /* 0x000fec0000010000 */
[----:B------:R-:W0:Y:S01]  /*4df0*/  S2R R237, SR_TID.X ;  /* 0x0000000000ed7919 */ /* 0x000e220000002100 */
[C---:B------:R-:W-:Y:S02]  /*4e00*/  LOP3.LUT R236, R5.reuse, 0x10, RZ, 0x3c, !PT ;  /* 0x0000001005ec7812 */ /* 0x040fe400078e3cff */
[C---:B------:R-:W-:Y:S01]  /*4e10*/  LOP3.LUT R244, R5.reuse, 0x20, RZ, 0x3c, !PT ;  /* 0x0000002005f47812 */ /* 0x040fe200078e3cff */
[----:B------:R-:W-:Y:S04]  /*4e20*/  STS.U16 [R5+UR4+0x10000], R14 ;  /* 0x0100000e05007988 */ /* 0x000fe80008000404 */
[----:B------:R-:W-:Y:S04]  /*4e30*/  STS.U16 [R5+UR4+0x10400], R15 ;  /* 0x0104000f05007988 */ /* 0x000fe80008000404 */
[----:B------:R-:W-:Y:S04]  /*4e40*/  STS.U16 [R5+UR4+0x10800], R220 ;  /* 0x010800dc05007988 */ /* 0x000fe80008000404 */
[----:B------:R-:W-:Y:S04]  /*4e50*/  STS.U16 [R5+UR4+0x10c00], R223 ;  /* 0x010c00df05007988 */ /* 0x000fe80008000404 */
[----:B------:R-:W-:Y:S04]  /*4e60*/  STS.U16 [R236+UR4+0x10080], R18 ;  /* 0x01008012ec007988 */ /* 0x000fe80008000404 */
[----:B------:R-:W-:Y:S04]  /*4e70*/  STS.U16 [R236+UR4+0x10480], R21 ;  /* 0x01048015ec007988 */ /* 0x000fe80008000404 */
[----:B------:R-:W-:Y:S04]  /*4e80*/  STS.U16 [R236+UR4+0x10880], R221 ;  /* 0x010880ddec007988 */ /* 0x000fe80008000404 */
[----:B---3--:R1:W-:Y:S04]  /*4e90*/  STS.U16 [R236+UR4+0x10c80], R226 ;  /* 0x010c80e2ec007988 */ /* 0x0083e80008000404 */
[----:B------:R-:W-:Y:S04]  /*4ea0*/  STS.U16 [R244+UR4+0x10100], R155 ;  /* 0x0101009bf4007988 */ /* 0x000fe80008000404 */
[----:B------:R3:W-:Y:S01]  /*4eb0*/  STS.U16 [R244+UR4+0x10500], R20 ;  /* 0x01050014f4007988 */ /* 0x0007e20008000404 */
[----:B-1----:R-:W-:-:S03]  /*4ec0*/  LOP3.LUT R236, R5, 0x30, RZ, 0x3c, !PT ;  /* 0x0000003005ec7812 */ /* 0x002fc600078e3cff */
[----:B------:R-:W-:Y:S04]  /*4ed0*/  STS.U16 [R244+UR4+0x10900], R222 ;  /* 0x010900def4007988 */ /* 0x000fe80008000404 */
[----:B----4-:R-:W-:Y:S04]  /*4ee0*/  STS.U16 [R244+UR4+0x10d00], R227 ;  /* 0x010d00e3f4007988 */ /* 0x010fe80008000404 */
[----:B------:R-:W-:Y:S01]  /*4ef0*/  STS.U16 [R236+UR4+0x10180], R166 ;  /* 0x010180a6ec007988 */ /* 0x000fe20008000404 */
[----:B0-----:R-:W-:-:S03]  /*4f00*/  SHF.R.U32.HI R237, RZ, 0x5, R237 ;  /* 0x00000005ffed7819 */ /* 0x001fc600000116ed */
[----:B------:R-:W-:Y:S04]  /*4f10*/  STS.U16 [R236+UR4+0x10580], R17 ;  /* 0x01058011ec007988 */ /* 0x000fe80008000404 */
[----:B-----5:R-:W-:Y:S04]  /*4f20*/  STS.U16 [R236+UR4+0x10980], R224 ;  /* 0x010980e0ec007988 */ /* 0x020fe80008000404 */
[----:B------:R0:W-:Y:S04]  /*4f30*/  STS.U16 [R236+UR4+0x10d80], R228 ;  /* 0x010d80e4ec007988 */ /* 0x0001e80008000404 */
[----:B------:R-:W4:Y:S01]  /*4f40*/  LDL.64 R14, [R1+0x118] ;  /* 0x00011800010e7983 */ /* 0x000f220000100a00 */
[----:B------:R-:W-:Y:S01]  /*4f50*/  R2UR UR8, R237 ;  /* 0x00000000ed0872ca */ /* 0x000fe200000e0000 */
[----:B------:R-:W-:Y:S01]  /*4f60*/  UMOV UR10, UR60 ;  /* 0x0000003c000a7c82 */ /* 0x000fe20008000000 */
[----:B------:R-:W-:Y:S01]  /*4f70*/  UMOV UR11, 0x40000040 ;  /* 0x40000040000b7882 */ /* 0x000fe20000000000 */
[----:B------:R-:W-:Y:S01]  /*4f80*/  UMOV UR9, 0x40000040 ;  /* 0x4000004000097882 */ /* 0x000fe20000000000 */
[----:B------:R-:W-:Y:S01]  /*4f90*/  MOV R12, UR55 ;  /* 0x00000037000c7c02 */ /* 0x000fe20008000f00 */
[----:B---3--:R-:W3:Y:S01]  /*4fa0*/  LDL.64 R20, [R1+0x110] ;  /* 0x0001100001147983 */ /* 0x008ee20000100a00 */
[----:B0-----:R-:W-:-:S02]  /*4fb0*/  LOP3.LUT R236, R5, 0x40, RZ, 0x3c, !PT ;  /* 0x0000004005ec7812 */ /* 0x001fc400078e3cff */
[----:B------:R-:W-:-:S03]  /*4fc0*/  LOP3.LUT R237, R5, 0x50, RZ, 0x3c, !PT ;  /* 0x0000005005ed7812 */ /* 0x000fc600078e3cff */
[----:B------:R-:W-:Y:S04]  /*4fd0*/  STS.U16 [R236+UR4+0x10200], R154 ;  /* 0x0102009aec007988 */ /* 0x000fe80008000404 */
[----:B------:R-:W-:Y:S04]  /*4fe0*/  STS.U16 [R236+UR4+0x10600], R153 ;  /* 0x01060099ec007988 */ /* 0x000fe80008000404 */
[----:B------:R-:W-:Y:S04]  /*4ff0*/  STS.U16 [R236+UR4+0x10a00], R225 ;  /* 0x010a00e1ec007988 */ /* 0x000fe80008000404 */
[----:B------:R0:W-:Y:S04]  /*5000*/  STS.U16 [R236+UR4+0x10e00], R229 ;  /* 0x010e00e5ec007988 */ /* 0x0001e80008000404 */
[----:B------:R-:W-:Y:S04]  /*5010*/  STS.U16 [R237+UR4+0x10280], R152 ;  /* 0x01028098ed007988 */ /* 0x000fe80008000404 */
[----:B------:R-:W-:Y:S01]  /*5020*/  STS.U16 [R237+UR4+0x10680], R22 ;  /* 0x01068016ed007988 */ /* 0x000fe20008000404 */
[----:B0-----:R-:W-:-:S03]  /*5030*/  LOP3.LUT R236, R5, 0x60, RZ, 0x3c, !PT ;  /* 0x0000006005ec7812 */ /* 0x001fc600078e3cff */
[----:B------:R-:W-:Y:S04]  /*5040*/  STS.U16 [R237+UR4+0x10a80], R232 ;  /* 0x010a80e8ed007988 */ /* 0x000fe80008000404 */
[----:B------:R-:W-:Y:S04]  /*5050*/  STS.U16 [R237+UR4+0x10e80], R162 ;  /* 0x010e80a2ed007988 */ /* 0x000fe80008000404 */
[----:B------:R0:W-:Y:S04]  /*5060*/  STS.U16 [R236+UR4+0x10300], R19 ;  /* 0x01030013ec007988 */ /* 0x0001e80008000404 */
[----:B------:R-:W-:Y:S04]  /*5070*/  STS.U16 [R236+UR4+0x10700], R167 ;  /* 0x010700a7ec007988 */ /* 0x000fe80008000404 */
[----:B------:R-:W-:Y:S04]  /*5080*/  STS.U16 [R236+UR4+0x10b00], R233 ;  /* 0x010b00e9ec007988 */ /* 0x000fe80008000404 */
[----:B------:R-:W-:Y:S04]  /*5090*/  STS.U16 [R236+UR4+0x10f00], R164 ;  /* 0x010f00a4ec007988 */ /* 0x000fe80008000404 */
[----:B------:R1:W-:Y:S04]  /*50a0*/  STS.U16 [R252+UR4+0x10380], R16 ;  /* 0x01038010fc007988 */ /* 0x0003e80008000404 */
[----:B------:R-:W-:Y:S04]  /*50b0*/  STS.U16 [R252+UR4+0x10780], R156 ;  /* 0x0107809cfc007988 */ /* 0x000fe80008000404 */
[----:B------:R-:W-:Y:S01]  /*50c0*/  STS.U16 [R252+UR4+0x10b80], R158 ;  /* 0x010b809efc007988 */ /* 0x000fe20008000404 */
[----:B------:R-:W-:Y:S01]  /*50d0*/  USHF.L.U32 UR8, UR8, 0x9, URZ ;  /* 0x0000000908087899 */ /* 0x000fe2000800063f */
[----:B------:R-:W-:-:S02]  /*50e0*/  MOV R13, UR54 ;  /* 0x00000036000d7c02 */ /* 0x000fc40008000f00 */
[----:B------:R-:W-:Y:S01]  /*50f0*/  R2UR UR55, R243 ;  /* 0x00000000f33772ca */ /* 0x000fe200000e0000 */
[----:B------:R-:W-:Y:S01]  /*5100*/  ULOP3.LUT UR8, UR8, 0x800, URZ, 0xc0, !UPT ;  /* 0x0000080008087892 */ /* 0x000fe2000f8ec03f */
[----:B------:R-:W-:Y:S01]  /*5110*/  MOV R10, UR59 ;  /* 0x0000003b000a7c02 */ /* 0x000fe20008000f00 */
[----:B0-----:R-:W5:Y:S02]  /*5120*/  LDL.64 R18, [R1+0x10] ;  /* 0x0000100001127983 */ /* 0x001f640000100a00 */
[----:B------:R-:W-:Y:S01]  /*5130*/  ULEA.HI UR8, UR4, UR8, URZ, 0x1c ;  /* 0x0000000804087291 */ /* 0x000fe2000f8fe03f */
[----:B------:R-:W-:Y:S01]  /*5140*/  MOV R11, UR58 ;  /* 0x0000003a000b7c02 */ /* 0x000fe20008000f00 */
[----:B-1----:R-:W3:Y:S02]  /*5150*/  LDL.64 R16, [R1] ;  /* 0x0000000001107983 */ /* 0x002ee40000100a00 */
[----:B------:R-:W-:-:S04]  /*5160*/  ULOP3.LUT UR8, UR8, 0x3fff, URZ, 0xc0, !UPT ;  /* 0x00003fff08087892 */ /* 0x000fc8000f8ec03f */
[----:B------:R-:W-:Y:S01]  /*5170*/  UIADD3 UR12, UP0, UR8, 0x80, URZ ;  /* 0x00000080080c7890 */ /* 0x000fe2000ff1e03f */
[----:B--2---:R0:W-:Y:S01]  /*5180*/  STS.U16 [R252+UR4+0x10f80], R160 ;  /* 0x010f80a0fc007988 */ /* 0x0041e20008000404 */
[----:B------:R1:W-:Y:S06]  /*5190*/  MEMBAR.ALL.CTA ;  /* 0x0000000000007992 */ /* 0x0003ec0000008000 */
[----:B-1----:R-:W1:Y:S02]  /*51a0*/  FENCE.VIEW.ASYNC.S ;  /* 0x00000000000073c6 */ /* 0x002e640000000000 */
[----:B-1----:R-:W-:Y:S06]  /*51b0*/  BAR.SYNC.DEFER_BLOCKING 0x0 ;  /* 0x0000000000007b1d */ /* 0x002fec0000010000 */
[----:B0-----:R-:W-:-:S06]  /*51c0*/  WARPGROUP.ARRIVE ;  /* 0x00000000000079c5 */ /* 0x001fcc0000000000 */
[----:B------:R-:W-:Y:S01]  /*51d0*/  HGMMA.64x32x16.F32.BF16 R152, gdesc[UR8].tnspA, RZ, !UPT ;  /* 0x20600000089879f0 */ /* 0x000fe2000c7018ff */
[----:B------:R-:W-:Y:S02]  /*51e0*/  UMOV UR8, URZ ;  /* 0x0000003f00087c82 */ /* 0x000fe40008000000 */
[----:B------:R-:W-:Y:S01]  /*51f0*/  UIADD3.X UR13, UR8, 0x40000040, URZ, UP0, !UPT ;  /* 0x40000040080d7890 */ /* 0x000fe200087fe43f */
[----:B------:R-:W-:-:S03]  /*5200*/  R2UR UR54, R242 ;  /* 0x00000000f23672ca */ /* 0x000fc600000e0000 */
[----:B------:R-:W-:-:S05]  /*5210*/  UIADD3.64 UR52, UR12, 0x80, URZ ;  /* 0x000000800c347897 */ /* 0x000fca000fffe03f */
[----:B------:R-:W-:Y:S01]  /*5220*/  HGMMA.64x32x16.F32.BF16 R152, gdesc[UR12].tnspA, R152 ;  /* 0x206000000c9879f0 */ /* 0x000fe20008701898 */
[----:B------:R-:W-:Y:S02]  /*5230*/  R2UR UR58, R240 ;  /* 0x00000000f03a72ca */ /* 0x000fe400000e0000 */
[----:B------:R-:W-:Y:S01]  /*5240*/  R2UR UR59, R241 ;  /* 0x00000000f13b72ca */ /* 0x000fe200000e0000 */
[----:B------:R-:W-:Y:S01]  /*5250*/  UIADD3.64 UR56, UR12, 0x100, URZ ;  /* 0x000001000c387897 */ /* 0x000fe2000fffe03f */
[----:B------:R-:W-:Y:S01]  /*5260*/  HGMMA.64x32x16.F32.BF16 R152, gdesc[UR52].tnspA, R152 ;  /* 0x20600000349879f0 */ /* 0x000fe20008701898 */
[----:B----4-:R-:W-:Y:S02]  /*5270*/  R2UR UR10, R14 ;  /* 0x000000000e0a72ca */ /* 0x010fe400000e0000 */
[----:B------:R-:W-:Y:S01]  /*5280*/  R2UR UR11, R15 ;  /* 0x000000000f0b72ca */ /* 0x000fe200000e0000 */
[----:B------:R-:W-:Y:S01]  /*5290*/  UIADD3.64 UR8, UR12, 0x180, URZ ;  /* 0x000001800c087897 */ /* 0x000fe2000fffe03f */
[----:B------:R-:W2:Y:S06]  /*52a0*/  LDL.64 R14, [R1+0x8] ;  /* 0x00000800010e7983 */ /* 0x000eac0000100a00 */
[----:B------:R-:W-:Y:S01]  /*52b0*/  HGMMA.64x32x16.F32.BF16 R152, gdesc[UR56].tnspA, R152 ;  /* 0x20600000389879f0 */ /* 0x000fe20008701898 */
[----:B------:R-:W-:-:S04]  /*52c0*/  UIADD3.64 UR16, UR12, 0x200, URZ ;  /* 0x000002000c107897 */ /* 0x000fc8000fffe03f */
        /* <DEDUP_REMOVED lines=15> */
[----:B------:R-:W-:Y:S02]  /*53c0*/  R2UR UR55, R12 ;  /* 0x000000000c3772ca */ /* 0x000fe400000e0000 */
[----:B------:R-:W-:Y:S01]  /*53d0*/  R2UR UR54, R13 ;  /* 0x000000000d3672ca */ /* 0x000fe200000e0000 */
[----:B------:R-:W-:Y:S01]  /*53e0*/  IMAD.WIDE R12, R0, 0x2, R238 ;  /* 0x00000002000c7825 */ /* 0x000fe200078e02ee */
[----:B------:R-:W-:Y:S02]  /*53f0*/  R2UR UR59, R10 ;  /* 0x000000000a3b72ca */ /* 0x000fe400000e0000 */
[----:B------:R-:W-:Y:S01]  /*5400*/  R2UR UR58, R11 ;  /* 0x000000000b3a72ca */ /* 0x000fe200000e0000 */
[----:B-----5:R-:W-:Y:S01]  /*5410*/  IMAD.WIDE R10, R0, 0x2, R18 ;  /* 0x00000002000a7825 */ /* 0x020fe200078e0212 */
[----:B------:R-:W-:Y:S02]  /*5420*/  MOV R243, UR19 ;  /* 0x0000001300f37c02 */ /* 0x000fe40008000f00 */
[----:B---3--:R-:W-:-:S02]  /*5430*/  R2UR UR19, R21 ;  /* 0x00000000151372ca */ /* 0x008fc400000e0000 */
[----:B------:R0:W3:Y:S01]  /*5440*/  LDG.E.U16 R21, desc[UR6][R12.64] ;  /* 0x000000060c157981 */ /* 0x0000e2000c1e1500 */
[----:B------:R-:W-:-:S03]  /*5450*/  IMAD.WIDE R222, R0, 0x2, R198 ;  /* 0x0000000200de7825 */ /* 0x000fc600078e02c6 */
[----:B------:R1:W4:Y:S01]  /*5460*/  LDG.E.U16 R22, desc[UR6][R10.64] ;  /* 0x000000060a167981 */ /* 0x000322000c1e1500 */
[C---:B0-----:R-:W-:Y:S01]  /*5470*/  IMAD.WIDE R12, R0.reuse, 0x2, R234 ;  /* 0x00000002000c7825 */ /* 0x041fe200078e02ea */
[----:B------:R-:W-:Y:S03]  /*5480*/  HGMMA.64x32x16.F32.BF16 R152, gdesc[UR44].tnspA, R152 ;  /* 0x206000002c9879f0 */ /* 0x000fe60008701898 */
[C---:B-1----:R-:W-:Y:S02]  /*5490*/  IMAD.WIDE R10, R0.reuse, 0x2, R16 ;  /* 0x00000002000a7825 */ /* 0x042fe400078e0210 */
[----:B------:R-:W5:Y:S02]  /*54a0*/  LDG.E.U16 R12, desc[UR6][R12.64] ;  /* 0x000000060c0c7981 */ /* 0x000f64000c1e1500 */
[C---:B------:R-:W-:Y:S01]  /*54b0*/  IMAD.WIDE R16, R0.reuse, 0x2, R246 ;  /* 0x0000000200107825 */ /* 0x040fe200078e02f6 */
[----:B------:R-:W-:Y:S01]  /*54c0*/  MOV R241, UR18 ;  /* 0x0000001200f17c02 */ /* 0x000fe20008000f00 */
[----:B------:R-:W3:Y:S02]  /*54d0*/  LDG.E.U16 R10, desc[UR6][R10.64] ;  /* 0x000000060a0a7981 */ /* 0x000ee4000c1e1500 */
[----:B------:R-:W-:-:S02]  /*54e0*/  IMAD.WIDE R18, R0, 0x2, R216 ;  /* 0x0000000200127825 */ /* 0x000fc400078e02d8 */
[----:B------:R0:W5:Y:S02]  /*54f0*/  LDG.E.U16 R13, desc[UR6][R222.64] ;  /* 0x00000006de0d7981 */ /* 0x000164000c1e1500 */
[----:B------:R-:W-:Y:S01]  /*5500*/  IMAD.WIDE R224, R0, 0x2, R202 ;  /* 0x0000000200e07825 */ /* 0x000fe200078e02ca */
[----:B------:R-:W-:Y:S01]  /*5510*/  R2UR UR18, R20 ;  /* 0x00000000141272ca */ /* 0x000fe200000e0000 */
[----:B------:R-:W5:Y:S02]  /*5520*/  LDG.E.U16 R18, desc[UR6][R18.64] ;  /* 0x0000000612127981 */ /* 0x000f64000c1e1500 */
[C---:B--2---:R-:W-:Y:S02]  /*5530*/  IMAD.WIDE R14, R0.reuse, 0x2, R14 ;  /* 0x00000002000e7825 */ /* 0x044fe400078e020e */
[----:B------:R1:W2:Y:S02]  /*5540*/  LDG.E.U16 R11, desc[UR6][R16.64] ;  /* 0x00000006100b7981 */ /* 0x0002a4000c1e1500 */
[----:B0-----:R-:W-:-:S02]  /*5550*/  IMAD.WIDE R222, R0, 0x2, R192 ;  /* 0x0000000200de7825 */ /* 0x001fc400078e02c0 */
[----:B------:R0:W5:Y:S02]  /*5560*/  LDG.E.U16 R20, desc[UR6][R224.64] ;  /* 0x00000006e0147981 */ /* 0x000164000c1e1500 */
[C---:B------:R-:W-:Y:S02]  /*5570*/  IMAD.WIDE R220, R0.reuse, 0x2, R200 ;  /* 0x0000000200dc7825 */ /* 0x040fe400078e02c8 */
[----:B------:R0:W5:Y:S02]  /*5580*/  LDG.E.U16 R19, desc[UR6][R222.64] ;  /* 0x00000006de137981 */ /* 0x000164000c1e1500 */
[----:B-1----:R-:W-:-:S04]  /*5590*/  IMAD.WIDE R16, R0, 0x2, R230 ;  /* 0x0000000200107825 */ /* 0x002fc800078e02e6 */
[C---:B------:R-:W-:Y:S01]  /*55a0*/  IMAD.WIDE R228, R0.reuse, 0x2, R214 ;  /* 0x0000000200e47825 */ /* 0x040fe200078e02d6 */
[----:B------:R-:W-:Y:S01]  /*55b0*/  R2UR UR8, R9 ;  /* 0x00000000090872ca */ /* 0x000fe200000e0000 */
[----:B------:R-:W3:Y:S02]  /*55c0*/  LDG.E.U16 R14, desc[UR6][R14.64] ;  /* 0x000000060e0e7981 */ /* 0x000ee4000c1e1500 */
[C---:B------:R-:W-:Y:S02]  /*55d0*/  IMAD.WIDE R226, R0.reuse, 0x2, R196 ;  /* 0x0000000200e27825 */ /* 0x040fe400078e02c4 */
[----:B------:R1:W5:Y:S02]  /*55e0*/  LDG.E.U16 R9, desc[UR6][R228.64] ;  /* 0x00000006e4097981 */ /* 0x000364000c1e1500 */
[C---:B0-----:R-:W-:Y:S01]  /*55f0*/  IMAD.WIDE R224, R0.reuse, 0x2, R194 ;  /* 0x0000000200e07825 */ /* 0x041fe200078e02c2 */
[----:B------:R-:W-:Y:S01]  /*5600*/  UIADD3.64 UR48, UR12, 0x600, URZ ;  /* 0x000006000c307897 */ /* 0x000fe2000fffe03f */
[----:B------:R-:W5:Y:S02]  /*5610*/  LDG.E.U16 R16, desc[UR6][R16.64] ;  /* 0x0000000610107981 */ /* 0x000f64000c1e1500 */
[----:B------:R-:W-:-:S02]  /*5620*/  IMAD.WIDE R222, R0, 0x2, R190 ;  /* 0x0000000200de7825 */ /* 0x000fc400078e02be */
[----:B------:R-:W5:Y:S02]  /*5630*/  LDG.E.U16 R220, desc[UR6][R220.64] ;  /* 0x00000006dcdc7981 */ /* 0x000f64000c1e1500 */
[C---:B-1----:R-:W-:Y:S02]  /*5640*/  IMAD.WIDE R228, R0.reuse, 0x2, R212 ;  /* 0x0000000200e47825 */ /* 0x042fe400078e02d4 */
[----:B------:R0:W5:Y:S04]  /*5650*/  LDG.E.U16 R15, desc[UR6][R226.64] ;  /* 0x00000006e20f7981 */ /* 0x000168000c1e1500 */
[----:B------:R1:W5:Y:S04]  /*5660*/  LDG.E.U16 R17, desc[UR6][R224.64] ;  /* 0x00000006e0117981 */ /* 0x000368000c1e1500 */
[----:B------:R1:W5:Y:S01]  /*5670*/  LDG.E.U16 R221, desc[UR6][R222.64] ;  /* 0x00000006dedd7981 */ /* 0x000362000c1e1500 */
[----:B------:R-:W-:Y:S01]  /*5680*/  HGMMA.64x32x16.F32.BF16 R152, gdesc[UR48].tnspA, R152 ;  /* 0x20600000309879f0 */ /* 0x000fe20008701898 */
[----:B0-----:R-:W-:-:S02]  /*5690*/  IMAD.WIDE R226, R0, 0x2, R210 ;  /* 0x0000000200e27825 */ /* 0x001fc400078e02d2 */
[----:B------:R-:W5:Y:S02]  /*56a0*/  LDG.E.U16 R228, desc[UR6][R228.64] ;  /* 0x00000006e4e47981 */ /* 0x000f64000c1e1500 */
[C---:B-1----:R-:W-:Y:S02]  /*56b0*/  IMAD.WIDE R224, R0.reuse, 0x2, R186 ;  /* 0x0000000200e07825 */ /* 0x042fe400078e02ba */
[----:B------:R0:W5:Y:S02]  /*56c0*/  LDG.E.U16 R233, desc[UR6][R226.64] ;  /* 0x00000006e2e97981 */ /* 0x000164000c1e1500 */
[C---:B------:R-:W-:Y:S02]  /*56d0*/  IMAD.WIDE R222, R0.reuse, 0x2, R188 ;  /* 0x0000000200de7825 */ /* 0x040fe400078e02bc */
[----:B------:R1:W5:Y:S04]  /*56e0*/  LDG.E.U16 R232, desc[UR6][R224.64] ;  /* 0x00000006e0e87981 */ /* 0x000368000c1e1500 */
[----:B------:R1:W5:Y:S01]  /*56f0*/  LDG.E.U16 R229, desc[UR6][R222.64] ;  /* 0x00000006dee57981 */ /* 0x000362000c1e1500 */
[----:B0-----:R-:W-:-:S04]  /*5700*/  IMAD.WIDE R226, R0, 0x2, R180 ;  /* 0x0000000200e27825 */ /* 0x001fc800078e02b4 */
[C---:B-1----:R-:W-:Y:S01]  /*5710*/  IMAD.WIDE R224, R0.reuse, 0x2, R182 ;  /* 0x0000000200e07825 */ /* 0x042fe200078e02b6 */
[----:B------:R0:W5:Y:S03]  /*5720*/  LDG.E.U16 R240, desc[UR6][R226.64] ;  /* 0x00000006e2f07981 */ /* 0x000166000c1e1500 */
[C---:B------:R-:W-:Y:S01]  /*5730*/  IMAD.WIDE R222, R0.reuse, 0x2, R184 ;  /* 0x0000000200de7825 */ /* 0x040fe200078e02b8 */
[----:B------:R1:W5:Y:S04]  /*5740*/  LDG.E.U16 R237, desc[UR6][R224.64] ;  /* 0x00000006e0ed7981 */ /* 0x000368000c1e1500 */
[----:B------:R4:W5:Y:S01]  /*5750*/  LDG.E.U16 R236, desc[UR6][R222.64] ;  /* 0x00000006deec7981 */ /* 0x000962000c1e1500 */
[----:B0-----:R-:W-:-:S04]  /*5760*/  IMAD.WIDE R226, R0, 0x2, R176 ;  /* 0x0000000200e27825 */ /* 0x001fc800078e02b0 */
[C---:B-1----:R-:W-:Y:S01]  /*5770*/  IMAD.WIDE R224, R0.reuse, 0x2, R178 ;  /* 0x0000000200e07825 */ /* 0x042fe200078e02b2 */
[----:B------:R0:W5:Y:S03]  /*5780*/  LDG.E.U16 R245, desc[UR6][R226.64] ;  /* 0x00000006e2f57981 */ /* 0x000166000c1e1500 */
[C---:B----4-:R-:W-:Y:S01]  /*5790*/  IMAD.WIDE R222, R0.reuse, 0x2, R208 ;  /* 0x0000000200de7825 */ /* 0x050fe200078e02d0 */
[----:B------:R1:W4:Y:S04]  /*57a0*/  LDG.E.U16 R244, desc[UR6][R224.64] ;  /* 0x00000006e0f47981 */ /* 0x000328000c1e1500 */
[----:B------:R1:W4:Y:S01]  /*57b0*/  LDG.E.U16 R242, desc[UR6][R222.64] ;  /* 0x00000006def27981 */ /* 0x000322000c1e1500 */
[----:B0-----:R-:W-:-:S04]  /*57c0*/  IMAD.WIDE R226, R0, 0x2, R172 ;  /* 0x0000000200e27825 */ /* 0x001fc800078e02ac */
[C---:B-1----:R-:W-:Y:S01]  /*57d0*/  IMAD.WIDE R224, R0.reuse, 0x2, R206 ;  /* 0x0000000200e07825 */ /* 0x042fe200078e02ce */
[----:B------:R0:W4:Y:S03]  /*57e0*/  LDG.E.U16 R250, desc[UR6][R226.64] ;  /* 0x00000006e2fa7981 */ /* 0x000126000c1e1500 */
[C---:B------:R-:W-:Y:S01]  /*57f0*/  IMAD.WIDE R222, R0.reuse, 0x2, R174 ;  /* 0x0000000200de7825 */ /* 0x040fe200078e02ae */
[----:B------:R1:W4:Y:S04]  /*5800*/  LDG.E.U16 R249, desc[UR6][R224.64] ;  /* 0x00000006e0f97981 */ /* 0x000328000c1e1500 */
[----:B------:R1:W4:Y:S01]  /*5810*/  LDG.E.U16 R248, desc[UR6][R222.64] ;  /* 0x00000006def87981 */ /* 0x000322000c1e1500 */
[----:B0-----:R-:W-:-:S04]  /*5820*/  IMAD.WIDE R226, R0, 0x2, R204 ;  /* 0x0000000200e27825 */ /* 0x001fc800078e02cc */
[C---:B-1----:R-:W-:Y:S02]  /*5830*/  IMAD.WIDE R224, R0.reuse, 0x2, R168 ;  /* 0x0000000200e07825 */ /* 0x042fe400078e02a8 */
[----:B------:R-:W4:Y:S02]  /*5840*/  LDG.E.U16 R226, desc[UR6][R226.64] ;  /* 0x00000006e2e27981 */ /* 0x000f24000c1e1500 */
[----:B------:R-:W-:Y:S02]  /*5850*/  IMAD.WIDE R222, R0, 0x2, R170 ;  /* 0x0000000200de7825 */ /* 0x000fe400078e02aa */
[----:B------:R-:W4:Y:S04]  /*5860*/  LDG.E.U16 R224, desc[UR6][R224.64] ;  /* 0x00000006e0e07981 */ /* 0x000f28000c1e1500 */
[----:B------:R0:W4:Y:S01]  /*5870*/  LDG.E.U16 R222, desc[UR6][R222.64] ;  /* 0x00000006dede7981 */ /* 0x000122000c1e1500 */
[----:B------:R-:W-:-:S09]  /*5880*/  UIADD3.64 UR52, UR12, 0x680, URZ ;  /* 0x000006800c347897 */ /* 0x000fd2000fffe03f */
[----:B------:R-:W-:Y:S01]  /*5890*/  HGMMA.64x32x16.F32.BF16 R152, gdesc[UR52].tnspA, R152 ;  /* 0x20600000349879f0 */ /* 0x000fe20008701898 */
[----:B------:R-:W-:-:S09]  /*58a0*/  UIADD3.64 UR56, UR12, 0x700, URZ ;  /* 0x000007000c387897 */ /* 0x000fd2000fffe03f */
[----:B------:R-:W-:Y:S03]  /*58b0*/  HGMMA.64x32x16.F32.BF16 R152, gdesc[UR56].tnspA, R152, gsb0 ;  /* 0x20600000389879f0 */ /* 0x000fe60008001898 */
[----:B------:R-:W-:Y:S02]  /*58c0*/  WARPGROUP.DEPBAR.LE gsb0, 0x0 ;  /* 0x00008000000079c5 */ /* 0x000fe40000010000 */
[----:B0-----:R-:W-:Y:S01]  /*58d0*/  FMUL R223, R152, UR5 ;  /* 0x0000000598df7c20 */ /* 0x001fe20008400000 */
[----:B------:R-:W-:Y:S01]  /*58e0*/  FMUL R225, R153, UR5 ;  /* 0x0000000599e17c20 */ /* 0x000fe20008400000 */
[----:B------:R-:W-:Y:S04]  /*58f0*/  BAR.SYNC.DEFER_BLOCKING 0x0 ;  /* 0x0000000000007b1d */ /* 0x000fe80000010000 */
[----:B------:R-:W-:Y:S01]  /*5900*/  FMNMX R223, R223, R225, !PT ;  /* 0x000000e1dfdf7209 */ /* 0x000fe20007800000 */
[----:B------:R-:W-:-:S05]  /*5910*/  FMUL R225, R156, UR5 ;  /* 0x000000059ce17c20 */ /* 0x000fca0008400000 */
        /* <DEDUP_REMOVED lines=10> */
[----:B------:R-:W-:-:S05]  /*59c0*/  FMNMX R225, R223, R225, !PT ;  /* 0x000000e1dfe17209 */ /* 0x000fca0007800000 */
[----:B------:R-:W0:Y:S01]  /*59d0*/  SHFL.BFLY PT, R223, R225, 0x2, 0x1f ;  /* 0x0c401f00e1df7f89 */ /* 0x000e2200000e0000 */
[----:B------:R-:W-:Y:S01]  /*59e0*/  FMUL R227, R154, UR5 ;  /* 0x000000059ae37c20 */ /* 0x000fe20008400000 */
[----:B------:R-:W-:-:S05]  /*59f0*/  FMUL R251, R155, UR5 ;  /* 0x000000059bfb7c20 */ /* 0x000fca0008400000 */
[----:B------:R-:W-:Y:S01]  /*5a00*/  FMNMX R227, R227, R251, !PT ;  /* 0x000000fbe3e37209 */ /* 0x000fe20007800000 */
[----:B------:R-:W-:-:S05]  /*5a10*/  FMUL R251, R158, UR5 ;  /* 0x000000059efb7c20 */ /* 0x000fca0008400000 */
[----:B------:R-:W-:Y:S01]  /*5a20*/  FMNMX R227, R251, R227, !PT ;  /* 0x000000e3fbe37209 */ /* 0x000fe20007800000 */
[----:B------:R-:W-:-:S05]  /*5a30*/  FMUL R251, R159, UR5 ;  /* 0x000000059ffb7c20 */ /* 0x000fca0008400000 */
[----:B------:R-:W-:Y:S02]  /*5a40*/  FMNMX R227, R251, R227, !PT ;  /* 0x000000e3fbe37209 */ /* 0x000fe40007800000 */
[----:B0-----:R-:W-:Y:S01]  /*5a50*/  FMNMX R223, R225, R223, !PT ;  /* 0x000000dfe1df7209 */ /* 0x001fe20007800000 */
[----:B------:R-:W-:Y:S01]  /*5a60*/  FMUL R225, R162, UR5 ;  /* 0x00000005a2e17c20 */ /* 0x000fe20008400000 */
[----:B------:R-:W-:-:S04]  /*5a70*/  FMUL R251, R163, UR5 ;  /* 0x00000005a3fb7c20 */ /* 0x000fc80008400000 */
[----:B------:R-:W-:-:S04]  /*5a80*/  FMNMX R227, R225, R227, !PT ;  /* 0x000000e3e1e37209 */ /* 0x000fc80007800000 */
[----:B------:R-:W-:Y:S01]  /*5a90*/  FMNMX R227, R251, R227, !PT ;  /* 0x000000e3fbe37209 */ /* 0x000fe20007800000 */
[----:B------:R-:W-:Y:S01]  /*5aa0*/  FMUL R251, R166, UR5 ;  /* 0x00000005a6fb7c20 */ /* 0x000fe20008400000 */
[----:B------:R-:W0:Y:S04]  /*5ab0*/  SHFL.BFLY PT, R225, R223, 0x1, 0x1f ;  /* 0x0c201f00dfe17f89 */ /* 0x000e2800000e0000 */
[----:B------:R-:W-:Y:S01]  /*5ac0*/  FMNMX R227, R251, R227, !PT ;  /* 0x000000e3fbe37209 */ /* 0x000fe20007800000 */
[----:B------:R-:W-:Y:S01]  /*5ad0*/  FMUL R251, R167, UR5 ;  /* 0x00000005a7fb7c20 */ /* 0x000fe20008400000 */
[----:B------:R-:W-:Y:S04]  /*5ae0*/  STS.U16 [R4+UR4+0x10000], R22 ;  /* 0x0100001604007988 */ /* 0x000fe80008000404 */
[----:B------:R-:W-:Y:S01]  /*5af0*/  FMNMX R227, R251, R227, !PT ;  /* 0x000000e3fbe37209 */ /* 0x000fe20007800000 */
[----:B---3--:R0:W-:Y:S04]  /*5b00*/  STS.U16 [R4+UR4+0x10200], R14 ;  /* 0x0102000e04007988 */ /* 0x0081e80008000404 */
[----:B------:R-:W1:Y:S04]  /*5b10*/  SHFL.BFLY PT, R22, R227, 0x2, 0x1f ;  /* 0x0c401f00e3167f89 */ /* 0x000e6800000e0000 */
[----:B------:R3:W-:Y:S04]  /*5b20*/  STS.U16 [R4+UR4+0x10400], R10 ;  /* 0x0104000a04007988 */ /* 0x0007e80008000404 */
[----:B--2---:R-:W-:Y:S01]  /*5b30*/  STS.U16 [R4+UR4+0x10600], R11 ;  /* 0x0106000b04007988 */ /* 0x004fe20008000404 */
[----:B0-----:R-:W-:Y:S01]  /*5b40*/  FMNMX R14, R223, R225, !PT ;  /* 0x000000e1df0e7209 */ /* 0x001fe20007800000 */
[----:B------:R-:W-:Y:S01]  /*5b50*/  UMOV UR10, UR60 ;  /* 0x0000003c000a7c82 */ /* 0x000fe20008000000 */
[----:B------:R-:W-:Y:S01]  /*5b60*/  UMOV UR11, 0x80000020 ;  /* 0x80000020000b7882 */ /* 0x000fe20000000000 */
[----:B------:R-:W-:Y:S01]  /*5b70*/  STS.U16 [R4+UR4+0x10800], R21 ;  /* 0x0108001504007988 */ /* 0x000fe20008000404 */
[----:B------:R-:W-:Y:S01]  /*5b80*/  FMNMX R14, R14, R3, !PT ;  /* 0x000000030e0e7209 */ /* 0x000fe20007800000 */
[----:B------:R-:W0:Y:S02]  /*5b90*/  LDC R225, c[0x0][0x280] ;  /* 0x0000a000ffe17b82 */ /* 0x000e240000000800 */
[----:B-----5:R-:W-:Y:S02]  /*5ba0*/  STS.U16 [R4+UR4+0x10a00], R12 ;  /* 0x010a000c04007988 */ /* 0x020fe40008000404 */
[----:B------:R-:W-:-:S02]  /*5bb0*/  FFMA R152, R152, UR5, -R14 ;  /* 0x0000000598987c23 */ /* 0x000fc4000800080e */
[----:B------:R-:W-:Y:S01]  /*5bc0*/  STS.U16 [R4+UR4+0x10c00], R16 ;  /* 0x010c001004007988 */ /* 0x000fe20008000404 */
[----:B-1----:R-:W-:Y:S01]  /*5bd0*/  FMNMX R227, R227, R22, !PT ;  /* 0x00000016e3e37209 */ /* 0x002fe20007800000 */
[----:B---3--:R-:W-:Y:S02]  /*5be0*/  FMUL R10, R152, 1.4426950216293334961 ;  /* 0x3fb8aa3b980a7820 */ /* 0x008fe40000400000 */
[----:B------:R-:W-:Y:S04]  /*5bf0*/  STS.U16 [R4+UR4+0x10e00], R18 ;  /* 0x010e001204007988 */ /* 0x000fe80008000404 */
[----:B------:R-:W1:Y:S04]  /*5c00*/  SHFL.BFLY PT, R152, R227, 0x1, 0x1f ;  /* 0x0c201f00e3987f89 */ /* 0x000e6800000e0000 */
[----:B------:R1:W-:Y:S04]  /*5c10*/  STS.U16 [R4+UR4+0x11000], R20 ;  /* 0x0110001404007988 */ /* 0x0003e80008000404 */
[----:B------:R-:W-:Y:S04]  /*5c20*/  STS.U16 [R4+UR4+0x11200], R220 ;  /* 0x011200dc04007988 */ /* 0x000fe80008000404 */
[----:B------:R-:W-:Y:S04]  /*5c30*/  STS.U16 [R4+UR4+0x11400], R13 ;  /* 0x0114000d04007988 */ /* 0x000fe80008000404 */
[----:B------:R-:W-:Y:S04]  /*5c40*/  STS.U16 [R4+UR4+0x11600], R9 ;  /* 0x0116000904007988 */ /* 0x000fe80008000404 */
[----:B------:R-:W-:Y:S04]  /*5c50*/  STS.U16 [R4+UR4+0x11800], R15 ;  /* 0x0118000f04007988 */ /* 0x000fe80008000404 */
[----:B------:R2:W-:Y:S04]  /*5c60*/  STS.U16 [R4+UR4+0x11a00], R17 ;  /* 0x011a001104007988 */ /* 0x0005e80008000404 */
[----:B------:R3:W-:Y:S04]  /*5c70*/  STS.U16 [R4+UR4+0x11c00], R19 ;  /* 0x011c001304007988 */ /* 0x0007e80008000404 */
        /* <DEDUP_REMOVED lines=8> */
[----:B----4-:R-:W-:Y:S04]  /*5d00*/  STS.U16 [R4+UR4+0x12e00], R242 ;  /* 0x012e00f204007988 */ /* 0x010fe80008000404 */
        /* <DEDUP_REMOVED lines=8> */
[----:B------:R4:W-:Y:S06]  /*5d90*/  MEMBAR.ALL.CTA ;  /* 0x0000000000007992 */ /* 0x0009ec0000008000 */
[----:B----4-:R-:W4:Y:S01]  /*5da0*/  FENCE.VIEW.ASYNC.S ;  /* 0x00000000000073c6 */ /* 0x010f220000000000 */
[----:B-1----:R-:W-:Y:S01]  /*5db0*/  FMNMX R20, R227, R152, !PT ;  /* 0x00000098e3147209 */ /* 0x002fe20007800000 */
[----:B------:R-:W-:Y:S01]  /*5dc0*/  FADD R152, -R14, R3 ;  /* 0x000000030e987221 */ /* 0x000fe20000000100 */
[--C-:B------:R-:W-:Y:S01]  /*5dd0*/  FFMA R160, R160, UR5, -R14.reuse ;  /* 0x00000005a0a07c23 */ /* 0x100fe2000800080e */
[----:B------:R-:W5:Y:S01]  /*5de0*/  LDL R251, [R1+0x130] ;  /* 0x0001300001fb7983 */ /* 0x000f620000100800 */
[----:B------:R-:W-:Y:S01]  /*5df0*/  FMNMX R20, R20, R8, !PT ;  /* 0x0000000814147209 */ /* 0x000fe20007800000 */
[----:B------:R-:W-:Y:S01]  /*5e00*/  FMUL R152, R152, 1.4426950216293334961 ;  /* 0x3fb8aa3b98987820 */ /* 0x000fe20000400000 */
[----:B------:R-:W-:Y:S01]  /*5e10*/  FMUL R16, R160, 1.4426950216293334961 ;  /* 0x3fb8aa3ba0107820 */ /* 0x000fe20000400000 */
[--C-:B------:R-:W-:Y:S01]  /*5e20*/  FFMA R153, R153, UR5, -R14.reuse ;  /* 0x0000000599997c23 */ /* 0x100fe2000800080e */
[----:B------:R-:W-:Y:S01]  /*5e30*/  FFMA R156, R156, UR5, -R14 ;  /* 0x000000059c9c7c23 */ /* 0x000fe2000800080e */
[----:B------:R1:W0:Y:S01]  /*5e40*/  MUFU.EX2 R160, R152 ;  /* 0x0000009800a07308 */ /* 0x0002220000000800 */
[----:B------:R-:W-:Y:S01]  /*5e50*/  FFMA R162, R162, UR5, -R20 ;  /* 0x00000005a2a27c23 */ /* 0x000fe20008000814 */
[--C-:B------:R-:W-:Y:S01]  /*5e60*/  FFMA R21, R157, UR5, -R14.reuse ;  /* 0x000000059d157c23 */ /* 0x100fe2000800080e */
[--C-:B------:R-:W-:Y:S01]  /*5e70*/  FFMA R161, R161, UR5, -R14.reuse ;  /* 0x00000005a1a17c23 */ /* 0x100fe2000800080e */
[----:B------:R-:W-:Y:S01]  /*5e80*/  FFMA R164, R164, UR5, -R14 ;  /* 0x00000005a4a47c23 */ /* 0x000fe2000800080e */
[--C-:B------:R-:W-:Y:S01]  /*5e90*/  FFMA R155, R155, UR5, -R20.reuse ;  /* 0x000000059b9b7c23 */ /* 0x100fe20008000814 */
[--C-:B------:R-:W-:Y:S01]  /*5ea0*/  FFMA R158, R158, UR5, -R20.reuse ;  /* 0x000000059e9e7c23 */ /* 0x100fe20008000814 */
[--C-:B------:R-:W-:Y:S01]  /*5eb0*/  FFMA R159, R159, UR5, -R20.reuse ;  /* 0x000000059f9f7c23 */ /* 0x100fe20008000814 */
[--C-:B------:R-:W-:Y:S01]  /*5ec0*/  FFMA R163, R163, UR5, -R20.reuse ;  /* 0x00000005a3a37c23 */ /* 0x100fe20008000814 */
[----:B------:R-:W-:Y:S01]  /*5ed0*/  FFMA R166, R166, UR5, -R20 ;  /* 0x00000005a6a67c23 */ /* 0x000fe20008000814 */
[----:B-1----:R-:W-:Y:S01]  /*5ee0*/  FADD R152, -R20, R8 ;  /* 0x0000000814987221 */ /* 0x002fe20000000100 */
[----:B------:R-:W-:Y:S01]  /*5ef0*/  FFMA R165, R165, UR5, -R14 ;  /* 0x00000005a5a57c23 */ /* 0x000fe2000800080e */
[--C-:B------:R-:W-:Y:S01]  /*5f00*/  FFMA R154, R154, UR5, -R20.reuse ;  /* 0x000000059a9a7c23 */ /* 0x100fe20008000814 */
[----:B------:R-:W-:Y:S01]  /*5f10*/  FFMA R167, R167, UR5, -R20 ;  /* 0x00000005a7a77c23 */ /* 0x000fe20008000814 */
[----:B--2---:R-:W-:Y:S01]  /*5f20*/  FMUL R17, R162, 1.4426950216293334961 ;  /* 0x3fb8aa3ba2117820 */ /* 0x004fe20000400000 */
[----:B------:R-:W-:Y:S01]  /*5f30*/  FMUL R11, R153, 1.4426950216293334961 ;  /* 0x3fb8aa3b990b7820 */ /* 0x000fe20000400000 */
[----:B------:R-:W-:Y:S01]  /*5f40*/  FMUL R12, R156, 1.4426950216293334961 ;  /* 0x3fb8aa3b9c0c7820 */ /* 0x000fe20000400000 */
[----:B------:R-:W-:Y:S01]  /*5f50*/  FMUL R21, R21, 1.4426950216293334961 ;  /* 0x3fb8aa3b15157820 */ /* 0x000fe20000400000 */
[----:B------:R-:W-:Y:S01]  /*5f60*/  FMUL R18, R161, 1.4426950216293334961 ;  /* 0x3fb8aa3ba1127820 */ /* 0x000fe20000400000 */
[----:B------:R-:W-:Y:S01]  /*5f70*/  FMUL R22, R164, 1.4426950216293334961 ;  /* 0x3fb8aa3ba4167820 */ /* 0x000fe20000400000 */
[----:B------:R-:W-:Y:S01]  /*5f80*/  FMUL R13, R155, 1.4426950216293334961 ;  /* 0x3fb8aa3b9b0d7820 */ /* 0x000fe20000400000 */
[----:B------:R-:W-:Y:S01]  /*5f90*/  FMUL R9, R158, 1.4426950216293334961 ;  /* 0x3fb8aa3b9e097820 */ /* 0x000fe20000400000 */
[----:B------:R-:W-:Y:S01]  /*5fa0*/  FMUL R15, R159, 1.4426950216293334961 ;  /* 0x3fb8aa3b9f0f7820 */ /* 0x000fe20000400000 */
[----:B---3--:R-:W-:Y:S01]  /*5fb0*/  FMUL R19, R163, 1.4426950216293334961 ;  /* 0x3fb8aa3ba3137820 */ /* 0x008fe20000400000 */
[----:B------:R-:W-:Y:S01]  /*5fc0*/  FMUL R162, R166, 1.4426950216293334961 ;  /* 0x3fb8aa3ba6a27820 */ /* 0x000fe20000400000 */
[----:B------:R-:W-:Y:S01]  /*5fd0*/  FMUL R152, R152, 1.4426950216293334961 ;  /* 0x3fb8aa3b98987820 */ /* 0x000fe20000400000 */
[----:B------:R-:W-:Y:S01]  /*5fe0*/  FMUL R165, R165, 1.4426950216293334961 ;  /* 0x3fb8aa3ba5a57820 */ /* 0x000fe20000400000 */
[----:B------:R-:W-:Y:S01]  /*5ff0*/  FMUL R154, R154, 1.4426950216293334961 ;  /* 0x3fb8aa3b9a9a7820 */ /* 0x000fe20000400000 */
[----:B------:R-:W-:Y:S01]  /*6000*/  FMUL R167, R167, 1.4426950216293334961 ;  /* 0x3fb8aa3ba7a77820 */ /* 0x000fe20000400000 */
[----:B------:R-:W1:Y:S08]  /*6010*/  MUFU.EX2 R163, R152 ;  /* 0x0000009800a37308 */ /* 0x000e700000000800 */
[----:B------:R-:W-:Y:S08]  /*6020*/  MUFU.EX2 R10, R10 ;  /* 0x0000000a000a7308 */ /* 0x000ff00000000800 */
[----:B------:R-:W2:Y:S08]  /*6030*/  MUFU.EX2 R11, R11 ;  /* 0x0000000b000b7308 */ /* 0x000eb00000000800 */
[----:B------:R-:W-:Y:S08]  /*6040*/  MUFU.EX2 R12, R12 ;  /* 0x0000000c000c7308 */ /* 0x000ff00000000800 */
[----:B------:R-:W3:Y:S08]  /*6050*/  MUFU.EX2 R21, R21 ;  /* 0x0000001500157308 */ /* 0x000ef00000000800 */
[----:B------:R-:W-:Y:S08]  /*6060*/  MUFU.EX2 R16, R16 ;  /* 0x0000001000107308 */ /* 0x000ff00000000800 */
[----:B------:R-:W-:Y:S08]  /*6070*/  MUFU.EX2 R18, R18 ;  /* 0x0000001200127308 */ /* 0x000ff00000000800 */
[----:B------:R-:W-:Y:S08]  /*6080*/  MUFU.EX2 R22, R22 ;  /* 0x0000001600167308 */ /* 0x000ff00000000800 */
[----:B------:R-:W-:Y:S08]  /*6090*/  MUFU.EX2 R3, R165 ;  /* 0x000000a500037308 */ /* 0x000ff00000000800 */
[----:B------:R3:W-:Y:S08]  /*60a0*/  MUFU.EX2 R161, R154 ;  /* 0x0000009a00a17308 */ /* 0x0007f00000000800 */
[----:B------:R-:W4:Y:S08]  /*60b0*/  MUFU.EX2 R13, R13 ;  /* 0x0000000d000d7308 */ /* 0x000f300000000800 */
[----:B------:R-:W-:Y:S08]  /*60c0*/  MUFU.EX2 R9, R9 ;  /* 0x0000000900097308 */ /* 0x000ff00000000800 */
[----:B------:R-:W4:Y:S08]  /*60d0*/  MUFU.EX2 R15, R15 ;  /* 0x0000000f000f7308 */ /* 0x000f300000000800 */
[----:B------:R-:W-:Y:S08]  /*60e0*/  MUFU.EX2 R17, R17 ;  /* 0x0000001100117308 */ /* 0x000ff00000000800 */
[----:B------:R-:W4:Y:S08]  /*60f0*/  MUFU.EX2 R19, R19 ;  /* 0x0000001300137308 */ /* 0x000f300000000800 */
[----:B------:R-:W-:Y:S08]  /*6100*/  MUFU.EX2 R162, R162 ;  /* 0x000000a200a27308 */ /* 0x000ff00000000800 */
[----:B------:R-:W4:Y:S01]  /*6110*/  MUFU.EX2 R8, R167 ;  /* 0x000000a700087308 */ /* 0x000f220000000800 */
[-C--:B0-----:R-:W-:Y:S01]  /*6120*/  FMUL R24, R24, R160.reuse ;  /* 0x000000a018187220 */ /* 0x081fe20000400000 */
[-C--:B------:R-:W-:Y:S01]  /*6130*/  FMUL R25, R25, R160.reuse ;  /* 0x000000a019197220 */ /* 0x080fe20000400000 */
        /* <DEDUP_REMOVED lines=61> */
[----:B------:R-:W-:Y:S01]  /*6510*/  FMUL R149, R149, R160 ;  /* 0x000000a095957220 */ /* 0x000fe20000400000 */
[-C--:B-1----:R-:W-:Y:S01]  /*6520*/  FMUL R26, R26, R163.reuse ;  /* 0x000000a31a1a7220 */ /* 0x082fe20000400000 */
        /* <DEDUP_REMOVED lines=63> */
[----:B--2---:R-:W-:-:S02]  /*6920*/  F2FP.BF16.F32.PACK_AB R152, R11, R10 ;  /* 0x0000000a0b98723e */ /* 0x004fc400000010ff */
[----:B---3--:R-:W-:Y:S02]  /*6930*/  F2FP.BF16.F32.PACK_AB R154, R21, R12 ;  /* 0x0000000c159a723e */ /* 0x008fe400000010ff */
[----:B----4-:R-:W-:Y:S02]  /*6940*/  F2FP.BF16.F32.PACK_AB R153, R13, R161 ;  /* 0x000000a10d99723e */ /* 0x010fe400000010ff */
[----:B------:R-:W-:Y:S02]  /*6950*/  F2FP.BF16.F32.PACK_AB R155, R15, R9 ;  /* 0x000000090f9b723e */ /* 0x000fe400000010ff */
[----:B------:R-:W-:Y:S02]  /*6960*/  F2FP.BF16.F32.PACK_AB R156, R18, R16 ;  /* 0x00000010129c723e */ /* 0x000fe400000010ff */
[----:B------:R-:W-:Y:S02]  /*6970*/  F2FP.BF16.F32.PACK_AB R157, R19, R17 ;  /* 0x00000011139d723e */ /* 0x000fe400000010ff */
[----:B------:R-:W-:-:S02]  /*6980*/  F2FP.BF16.F32.PACK_AB R158, R3, R22 ;  /* 0x00000016039e723e */ /* 0x000fc400000010ff */
[----:B------:R-:W-:Y:S01]  /*6990*/  F2FP.BF16.F32.PACK_AB R159, R8, R162 ;  /* 0x000000a2089f723e */ /* 0x000fe200000010ff */
[----:B------:R-:W-:Y:S06]  /*69a0*/  BAR.SYNC.DEFER_BLOCKING 0x0 ;  /* 0x0000000000007b1d */ /* 0x000fec0000010000 */
[----:B------:R-:W-:-:S06]  /*69b0*/  WARPGROUP.ARRIVE ;  /* 0x00000000000079c5 */ /* 0x000fcc0000000000 */
[----:B------:R-:W-:Y:S01]  /*69c0*/  HGMMA.64x256x16.F32.BF16 R24, R152, gdesc[UR8], R24 ;  /* 0x03e0000898187df0 */ /* 0x000fe20008701818 */
[----:B------:R-:W-:Y:S01]  /*69d0*/  FADD R10, R10, R11 ;  /* 0x0000000b0a0a7221 */ /* 0x000fe20000000000 */
[----:B------:R-:W-:-:S03]  /*69e0*/  FADD R13, R161, R13 ;  /* 0x0000000da10d7221 */ /* 0x000fc60000000000 */
        /* <DEDUP_REMOVED lines=11> */
[----:B------:R-:W-:-:S04]  /*6aa0*/  FADD R13, R8, R13 ;  /* 0x0000000d080d7221 */ /* 0x000fc80000000000 */
[----:B------:R-:W0:Y:S04]  /*6ab0*/  SHFL.BFLY PT, R3, R10, 0x2, 0x1f ;  /* 0x0c401f000a037f89 */ /* 0x000e2800000e0000 */
[----:B------:R-:W1:Y:S01]  /*6ac0*/  SHFL.BFLY PT, R8, R13, 0x2, 0x1f ;  /* 0x0c401f000d087f89 */ /* 0x000e6200000e0000 */
[----:B------:R-:W-:Y:S01]  /*6ad0*/  HGMMA.64x256x16.F32.BF16 R24, R156, gdesc[UR16], R24, gsb0 ;  /* 0x03e000109c187df0 */ /* 0x000fe20008001818 */
[----:B0-----:R-:W-:Y:S01]  /*6ae0*/  FADD R3, R10, R3 ;  /* 0x000000030a037221 */ /* 0x001fe20000000000 */
[----:B-1----:R-:W-:-:S04]  /*6af0*/  FADD R8, R13, R8 ;  /* 0x000000080d087221 */ /* 0x002fc80000000000 */
[----:B------:R-:W0:Y:S04]  /*6b00*/  SHFL.BFLY PT, R9, R3, 0x1, 0x1f ;  /* 0x0c201f0003097f89 */ /* 0x000e2800000e0000 */
[----:B------:R-:W1:Y:S01]  /*6b10*/  SHFL.BFLY PT, R10, R8, 0x1, 0x1f ;  /* 0x0c201f00080a7f89 */ /* 0x000e6200000e0000 */
[----:B------:R-:W-:-:S06]  /*6b20*/  UIADD3 UR8, UR8, 0x20, URZ ;  /* 0x0000002008087890 */ /* 0x000fcc000fffe03f */
[----:B------:R-:W-:Y:S02]  /*6b30*/  ISETP.LE.AND P0, PT, R225, UR8, PT ;  /* 0x00000008e1007c0c */ /* 0x000fe4000bf03270 */
[----:B------:R-:W-:Y:S02]  /*6b40*/  R2UR UR19, R243 ;  /* 0x00000000f31372ca */ /* 0x000fe400000e0000 */
[----:B------:R-:W-:Y:S01]  /*6b50*/  R2UR UR18, R241 ;  /* 0x00000000f11272ca */ /* 0x000fe200000e0000 */
[----:B-----5:R-:W-:Y:S02]  /*6b60*/  IMAD R0, R251, 0x20, R0 ;  /* 0x00000020fb007824 */ /* 0x020fe400078e0200 */
[----:B0-----:R-:W-:Y:S01]  /*6b70*/  FADD R9, R3, R9 ;  /* 0x0000000903097221 */ /* 0x001fe20000000000 */
[----:B-1----:R-:W-:-:S03]  /*6b80*/  FADD R10, R8, R10 ;  /* 0x0000000a080a7221 */ /* 0x002fc60000000000 */
[----:B------:R-:W-:Y:S01]  /*6b90*/  FFMA R6, R160, R6, R9 ;  /* 0x00000006a0067223 */ /* 0x000fe20000000009 */
[----:B------:R-:W-:Y:S02]  /*6ba0*/  IMAD.U32 R9, RZ, RZ, UR8 ;  /* 0x00000008ff097e24 */ /* 0x000fe4000f8e00ff */
[----:B------:R-:W-:Y:S01]  /*6bb0*/  FFMA R7, R163, R7, R10 ;  /* 0x00000007a3077223 */ /* 0x000fe2000000000a */
[----:B------:R-:W-:Y:S02]  /*6bc0*/  IMAD R2, R23, 0x20, R2 ;  /* 0x0000002017027824 */ /* 0x000fe400078e0202 */
[----:B------:R-:W-:Y:S02]  /*6bd0*/  IMAD.MOV.U32 R11, RZ, RZ, R14 ;  /* 0x000000ffff0b7224 */ /* 0x000fe400078e000e */
[----:B------:R-:W-:Y:S02]  /*6be0*/  IMAD.MOV.U32 R10, RZ, RZ, R20 ;  /* 0x000000ffff0a7224 */ /* 0x000fe400078e0014 */
[----:B------:R-:W-:-:S02]  /*6bf0*/  IMAD.MOV.U32 R3, RZ, RZ, R14 ;  /* 0x000000ffff037224 */ /* 0x000fc400078e000e */
[----:B------:R-:W-:Y:S01]  /*6c00*/  IMAD.MOV.U32 R8, RZ, RZ, R20 ;  /* 0x000000ffff087224 */ /* 0x000fe200078e0014 */
[----:B------:R-:W-:Y:S02]  /*6c10*/  WARPGROUP.DEPBAR.LE gsb0, 0x0 ;  /* 0x00008000000079c5 */ /* 0x000fe40000010000 */
[----:B------:R-:W-:Y:S05]  /*6c20*/  @!P0 BRA `(.L_x_1) ;  /* 0xffffffd800e08947 */ /* 0x000fea000383ffff */
.L_x_0:
[----:B------:R-:W-:Y:S01]  /*6c30*/  FMUL R3, R150, 0.25 ;  /* 0x3e80000096037820 */ /* 0x000fe20000400000 */
[----:B------:R-:W-:Y:S01]  /*6c40*/  FSETP.GT.AND P0, PT, |R7|, 8.50705917302346158658e+37, PT ;  /* 0x7e8000000700780b */ /* 0x000fe20003f04200 */
[----:B------:R-:W-:Y:S01]  /*6c50*/  FMUL R0, R151, 0.25 ;  /* 0x3e80000097007820 */ /* 0x000fe20000400000 */
[----:B------:R-:W-:Y:S01]  /*6c60*/  FMUL R5, R26, 0.25 ;  /* 0x3e8000001a057820 */ /* 0x000fe20000400000 */
[----:B------:R-:W0:Y:S01]  /*6c70*/  S2R R245, SR_TID.X ;  /* 0x0000000000f57919 */ /* 0x000e220000002100 */
[----:B------:R-:W-:Y:S01]  /*6c80*/  FSEL R150, R3, R150, P0 ;  /* 0x0000009603967208 */ /* 0x000fe20000000000 */
[----:B------:R-:W-:Y:S01]  /*6c90*/  FMUL R3, R142, 0.25 ;  /* 0x3e8000008e037820 */ /* 0x000fe20000400000 */
        /* <DEDUP_REMOVED lines=8> */
[----:B------:R-:W-:Y:S01]  /*6d20*/  FMUL R152, R47, 0.25 ;  /* 0x3e8000002f987820 */ /* 0x000fe20000400000 */
[----:B------:R-:W-:Y:S01]  /*6d30*/  IMAD.MOV.U32 R161, RZ, RZ, R6 ;  /* 0x000000ffffa17224 */ /* 0x000fe200078e0006 */
        /* <DEDUP_REMOVED lines=14> */
[----:B------:R-:W-:Y:S01]  /*6e20*/  FSETP.GT.AND P1, PT, |R161|, 8.50705917302346158658e+37, PT ;  /* 0x7e800000a100780b */ /* 0x000fe20003f24200 */
        /* <DEDUP_REMOVED lines=44> */
[----:B0-----:R-:W-:Y:S01]  /*70f0*/  LOP3.LUT R41, R245, 0x7, RZ, 0xc0, !PT ;  /* 0x00000007f5297812 */ /* 0x001fe200078ec0ff */
[----:B------:R-:W-:Y:S01]  /*7100*/  FMUL R180, R7, 8388608 ;  /* 0x4b00000007b47820 */ /* 0x000fe20000400000 */
[----:B------:R-:W-:Y:S01]  /*7110*/  FSEL R184, R37, R32, P1 ;  /* 0x0000002025b87208 */ /* 0x000fe20000800000 */
[----:B------:R-:W-:Y:S01]  /*7120*/  IMAD.SHL.U32 R37, R245, 0x4, RZ ;  /* 0x00000004f5257824 */ /* 0x000fe200078e00ff */
[----:B------:R-:W-:Y:S01]  /*7130*/  FSEL R99, R0, R99, P0 ;  /* 0x0000006300637208 */ /* 0x000fe20000000000 */
[----:B------:R-:W-:Y:S01]  /*7140*/  FMUL R0, R91, 0.25 ;  /* 0x3e8000005b007820 */ /* 0x000fe20000400000 */
[----:B------:R-:W-:Y:S01]  /*7150*/  FSEL R172, R49, R44, P1 ;  /* 0x0000002c31ac7208 */ /* 0x000fe20000800000 */
[----:B------:R-:W-:Y:S01]  /*7160*/  FMUL R2, R143, 0.25 ;  /* 0x3e8000008f027820 */ /* 0x000fe20000400000 */
[----:B------:R-:W-:Y:S01]  /*7170*/  LEA R49, R41, UR4, 0x4 ;  /* 0x0000000429317c11 */ /* 0x000fe2000f8e20ff */
[----:B------:R-:W-:Y:S01]  /*7180*/  FMUL R17, R108, 0.25 ;  /* 0x3e8000006c117820 */ /* 0x000fe20000400000 */
[----:B------:R-:W-:Y:S01]  /*7190*/  FSEL R94, R5, R94, P0 ;  /* 0x0000005e055e7208 */ /* 0x000fe20000000000 */
[----:B------:R-:W-:Y:S01]  /*71a0*/  FMUL R5, R86, 0.25 ;  /* 0x3e80000056057820 */ /* 0x000fe20000400000 */
[----:B------:R-:W-:Y:S01]  /*71b0*/  FSEL R82, R3, R82, P0 ;  /* 0x0000005203527208 */ /* 0x000fe20000000000 */
[----:B------:R-:W-:Y:S01]  /*71c0*/  FMUL R3, R78, 0.25 ;  /* 0x3e8000004e037820 */ /* 0x000fe20000400000 */
[----:B------:R-:W-:Y:S01]  /*71d0*/  FSEL R183, R48, R33, P1 ;  /* 0x0000002130b77208 */ /* 0x000fe20000800000 */
[----:B------:R-:W-:Y:S01]  /*71e0*/  IMAD R48, R41, -0x8, R49 ;  /* 0xfffffff829307824 */ /* 0x000fe200078e0231 */
[----:B------:R-:W-:Y:S01]  /*71f0*/  LOP3.LUT R37, R37, 0x1c0, RZ, 0xc0, !PT ;  /* 0x000001c025257812 */ /* 0x000fe200078ec0ff */
[----:B------:R-:W-:Y:S01]  /*7200*/  FMUL R154, R43, 0.25 ;  /* 0x3e8000002b9a7820 */ /* 0x000fe20000400000 */
[----:B------:R-:W-:Y:S01]  /*7210*/  FSEL R91, R0, R91, P0 ;  /* 0x0000005b005b7208 */ /* 0x000fe20000000000 */
[----:B------:R-:W-:Y:S01]  /*7220*/  FMUL R0, R87, 0.25 ;  /* 0x3e80000057007820 */ /* 0x000fe20000400000 */
[----:B------:R-:W-:Y:S01]  /*7230*/  FSEL R86, R5, R86, P0 ;  /* 0x0000005605567208 */ /* 0x000fe20000000000 */
[----:B------:R-:W-:Y:S01]  /*7240*/  FMUL R5, R74, 0.25 ;  /* 0x3e8000004a057820 */ /* 0x000fe20000400000 */
[----:B------:R-:W-:Y:S01]  /*7250*/  FSEL R78, R3, R78, P0 ;  /* 0x0000004e034e7208 */ /* 0x000fe20000000000 */
[----:B------:R-:W-:Y:S01]  /*7260*/  FMUL R3, R70, 0.25 ;  /* 0x3e80000046037820 */ /* 0x000fe20000400000 */
[----:B------:R-:W-:-:S02]  /*7270*/  IMAD.IADD R167, R37, 0x1, R48 ;  /* 0x0000000125a77824 */ /* 0x000fc400078e0230 */
[----:B------:R-:W-:Y:S01]  /*7280*/  FMUL R48, R161, 8388608 ;  /* 0x4b000000a1307820 */ /* 0x000fe20000400000 */
[----:B------:R-:W-:Y:S01]  /*7290*/  FSETP.GEU.AND P4, PT, |R7|, 1.175494350822287508e-38, PT ;  /* 0x008000000700780b */ /* 0x000fe20003f8e200 */
[----:B------:R-:W-:Y:S01]  /*72a0*/  FMUL R157, R38, 0.25 ;  /* 0x3e800000269d7820 */ /* 0x000fe20000400000 */
[----:B------:R-:W-:Y:S01]  /*72b0*/  FSEL R87, R0, R87, P0 ;  /* 0x0000005700577208 */ /* 0x000fe20000000000 */
[----:B------:R-:W-:Y:S01]  /*72c0*/  FMUL R0, R79, 0.25 ;  /* 0x3e8000004f007820 */ /* 0x000fe20000400000 */
[----:B------:R-:W-:Y:S01]  /*72d0*/  FSETP.GEU.AND P2, PT, R161, 1.175494350822287508e-38, PT ;  /* 0x00800000a100780b */ /* 0x000fe20003f4e000 */
[----:B------:R-:W-:Y:S01]  /*72e0*/  FMUL R16, R109, 0.25 ;  /* 0x3e8000006d107820 */ /* 0x000fe20000400000 */
[----:B------:R-:W-:Y:S01]  /*72f0*/  FSEL R74, R5, R74, P0 ;  /* 0x0000004a054a7208 */ /* 0x000fe20000000000 */
[----:B------:R-:W-:Y:S01]  /*7300*/  FMUL R5, R66, 0.25 ;  /* 0x3e80000042057820 */ /* 0x000fe20000400000 */
[----:B------:R-:W-:Y:S01]  /*7310*/  FSEL R70, R3, R70, P0 ;  /* 0x0000004603467208 */ /* 0x000fe20000000000 */
[----:B------:R-:W-:Y:S01]  /*7320*/  FMUL R3, R62, 0.25 ;  /* 0x3e8000003e037820 */ /* 0x000fe20000400000 */
[----:B------:R-:W-:Y:S01]  /*7330*/  FSETP.GEU.AND P3, PT, R7, 1.175494350822287508e-38, PT ;  /* 0x008000000700780b */ /* 0x000fe20003f6e000 */
[----:B------:R-:W0:Y:S01]  /*7340*/  S2R R12, SR_TID.X ;  /* 0x00000000000c7919 */ /* 0x000e220000002100 */
[----:B------:R-:W-:Y:S01]  /*7350*/  FSEL R179, R48, R161, !P2 ;  /* 0x000000a130b37208 */ /* 0x000fe20005000000 */
[----:B------:R-:W-:Y:S01]  /*7360*/  @!P4 FMUL R26, R26, 16777216 ;  /* 0x4b8000001a1ac820 */ /* 0x000fe20000400000 */
[----:B------:R-:W-:Y:S01]  /*7370*/  FSEL R182, RZ, -23, P2 ;  /* 0xc1b80000ffb67808 */ /* 0x000fe20001000000 */
[----:B------:R-:W-:Y:S01]  /*7380*/  @!P4 FMUL R153, R153, 16777216 ;  /* 0x4b8000009999c820 */ /* 0x000fe20000400000 */
[C---:B------:R-:W-:Y:S01]  /*7390*/  FSETP.GEU.AND P2, PT, |R161|.reuse, 1.175494350822287508e-38, PT ;  /* 0x00800000a100780b */ /* 0x040fe20003f4e200 */
[----:B------:R-:W-:Y:S01]  /*73a0*/  @P1 FMUL R161, R161, 0.25 ;  /* 0x3e800000a1a11820 */ /* 0x000fe20000400000 */
[----:B------:R-:W-:Y:S01]  /*73b0*/  FSEL R79, R0, R79, P0 ;  /* 0x0000004f004f7208 */ /* 0x000fe20000000000 */
[----:B------:R-:W-:Y:S01]  /*73c0*/  FMUL R0, R71, 0.25 ;  /* 0x3e80000047007820 */ /* 0x000fe20000400000 */
[----:B------:R-:W-:Y:S01]  /*73d0*/  FSEL R180, R180, R7, !P3 ;  /* 0x00000007b4b47208 */ /* 0x000fe20005800000 */
[----:B------:R-:W-:Y:S01]  /*73e0*/  @P0 FMUL R7, R7, 0.25 ;  /* 0x3e80000007070820 */ /* 0x000fe20000400000 */
[----:B------:R-:W-:Y:S01]  /*73f0*/  FSEL R66, R5, R66, P0 ;  /* 0x0000004205427208 */ /* 0x000fe20000000000 */
[----:B------:R-:W-:Y:S01]  /*7400*/  FMUL R5, R54, 0.25 ;  /* 0x3e80000036057820 */ /* 0x000fe20000400000 */
[----:B------:R-:W-:Y:S01]  /*7410*/  FSEL R143, R2, R143, P0 ;  /* 0x0000008f028f7208 */ /* 0x000fe20000000000 */
[----:B------:R-:W-:Y:S01]  /*7420*/  FMUL R2, R135, 0.25 ;  /* 0x3e80000087027820 */ /* 0x000fe20000400000 */
[----:B------:R-:W-:Y:S01]  /*7430*/  FSEL R62, R3, R62, P0 ;  /* 0x0000003e033e7208 */ /* 0x000fe20000000000 */
[----:B------:R-:W-:Y:S01]  /*7440*/  FMUL R3, R58, 0.25 ;  /* 0x3e8000003a037820 */ /* 0x000fe20000400000 */
[----:B------:R-:W-:Y:S01]  /*7450*/  FSEL R71, R0, R71, P0 ;  /* 0x0000004700477208 */ /* 0x000fe20000000000 */
[----:B------:R-:W-:Y:S01]  /*7460*/  @!P4 FMUL R7, R7, 16777216 ;  /* 0x4b8000000707c820 */ /* 0x000fe20000400000 */
        /* <DEDUP_REMOVED lines=10> */
[----:B------:R-:W1:Y:S01]  /*7510*/  MUFU.RCP R7, R7 ;  /* 0x0000000700077308 */ /* 0x000e620000001000 */
        /* <DEDUP_REMOVED lines=11> */
[----:B------:R-:W2:Y:S01]  /*75d0*/  MUFU.RCP R161, R161 ;  /* 0x000000a100a17308 */ /* 0x000ea20000001000 */
[----:B------:R-:W-:Y:S01]  /*75e0*/  FMUL R0, R51, 0.25 ;  /* 0x3e80000033007820 */ /* 0x000fe20000400000 */
[----:B------:R-:W-:Y:S01]  /*75f0*/  FSEL R85, R24, R85, P1 ;  /* 0x0000005518557208 */ /* 0x000fe20000800000 */
[----:B------:R-:W-:Y:S01]  /*7600*/  FMUL R24, R81, 0.25 ;  /* 0x3e80000051187820 */ /* 0x000fe20000400000 */
[----:B------:R-:W-:Y:S01]  /*7610*/  FSEL R185, R108, R29, P1 ;  /* 0x0000001d6cb97208 */ /* 0x000fe20000800000 */
[----:B------:R-:W-:Y:S01]  /*7620*/  VIADD R108, R179, 0xc0cafb0d ;  /* 0xc0cafb0db36c7836 */ /* 0x000fe20000000000 */
[----:B------:R-:W-:Y:S01]  /*7630*/  FSEL R115, R2, R115, P0 ;  /* 0x0000007302737208 */ /* 0x000fe20000000000 */
[----:B------:R-:W-:Y:S01]  /*7640*/  FMUL R2, R103, 0.25 ;  /* 0x3e80000067027820 */ /* 0x000fe20000400000 */
[----:B------:R-:W-:Y:S01]  /*7650*/  FSEL R154, R154, R43, P0 ;  /* 0x0000002b9a9a7208 */ /* 0x000fe20000000000 */
[----:B------:R-:W-:Y:S01]  /*7660*/  @!P4 FMUL R58, R58, 16777216 ;  /* 0x4b8000003a3ac820 */ /* 0x000fe20000400000 */
[----:B------:R-:W-:Y:S01]  /*7670*/  FSEL R162, R3, R30, P0 ;  /* 0x0000001e03a27208 */ /* 0x000fe20000000000 */
[----:B------:R-:W-:Y:S01]  /*7680*/  FMUL R30, R77, 0.25 ;  /* 0x3e8000004d1e7820 */ /* 0x000fe20000400000 */
[----:B------:R-:W-:Y:S01]  /*7690*/  FSEL R157, R157, R38, P0 ;  /* 0x000000269d9d7208 */ /* 0x000fe20000000000 */
[----:B------:R-:W-:Y:S01]  /*76a0*/  FMUL R38, R69, 0.25 ;  /* 0x3e80000045267820 */ /* 0x000fe20000400000 */
[----:B------:R-:W-:Y:S01]  /*76b0*/  FSEL R51, R0, R51, P0 ;  /* 0x0000003300337208 */ /* 0x000fe20000000000 */
[----:B------:R-:W-:Y:S01]  /*76c0*/  @!P4 FMUL R154, R154, 16777216 ;  /* 0x4b8000009a9ac820 */ /* 0x000fe20000400000 */
[----:B------:R-:W-:Y:S01]  /*76d0*/  FSEL R165, R16, R109, P1 ;  /* 0x0000006d10a57208 */ /* 0x000fe20000800000 */
[----:B------:R-:W-:Y:S01]  /*76e0*/  VIADD R109, R180, 0xc0cafb0d ;  /* 0xc0cafb0db46d7836 */ /* 0x000fe20000000000 */
[----:B------:R-:W-:Y:S01]  /*76f0*/  FSEL R81, R24, R81, P1 ;  /* 0x0000005118517208 */ /* 0x000fe20000800000 */
[----:B------:R-:W-:Y:S01]  /*7700*/  @!P4 FMUL R66, R66, 16777216 ;  /* 0x4b8000004242c820 */ /* 0x000fe20000400000 */
[----:B------:R-:W-:Y:S01]  /*7710*/  LOP3.LUT R108, R108, 0xff800000, RZ, 0xc0, !PT ;  /* 0xff8000006c6c7812 */ /* 0x000fe200078ec0ff */
[----:B------:R-:W-:Y:S01]  /*7720*/  @!P4 FMUL R51, R51, 16777216 ;  /* 0x4b8000003333c820 */ /* 0x000fe20000400000 */
[----:B------:R-:W-:Y:S01]  /*7730*/  FSEL R103, R2, R103, P0 ;  /* 0x0000006702677208 */ /* 0x000fe20000000000 */
[----:B------:R-:W-:Y:S01]  /*7740*/  FMUL R2, R95, 0.25 ;  /* 0x3e8000005f027820 */ /* 0x000fe20000400000 */
[----:B------:R-:W-:Y:S01]  /*7750*/  FSEL R77, R30, R77, P1 ;  /* 0x0000004d1e4d7208 */ /* 0x000fe20000800000 */
[C---:B-1----:R-:W-:Y:S01]  /*7760*/  FMUL R191, R7.reuse, R58 ;  /* 0x0000003a07bf7220 */ /* 0x042fe20000400000 */
[----:B------:R-:W-:Y:S01]  /*7770*/  FSEL R69, R38, R69, P1 ;  /* 0x0000004526457208 */ /* 0x000fe20000800000 */
[----:B------:R-:W-:Y:S01]  /*7780*/  FMUL R58, R7, R154 ;  /* 0x0000009a073a7220 */ /* 0x000fe20000400000 */
[----:B------:R-:W-:Y:S01]  /*7790*/  LOP3.LUT R109, R109, 0xff800000, RZ, 0xc0, !PT ;  /* 0xff8000006d6d7812 */ /* 0x000fe200078ec0ff */
[----:B------:R-:W-:Y:S01]  /*77a0*/  FMUL R4, R27, 0.25 ;  /* 0x3e8000001b047820 */ /* 0x000fe20000400000 */
[----:B------:R-:W-:Y:S01]  /*77b0*/  @!P2 FMUL R81, R81, 16777216 ;  /* 0x4b8000005151a820 */ /* 0x000fe20000400000 */
[----:B------:R-:W-:-:S02]  /*77c0*/  IMAD.IADD R154, R179, 0x1, -R108 ;  /* 0x00000001b39a7824 */ /* 0x000fc400078e0a6c */
[----:B------:R-:W-:Y:S01]  /*77d0*/  @!P2 FMUL R77, R77, 16777216 ;  /* 0x4b8000004d4da820 */ /* 0x000fe20000400000 */
[----:B------:R-:W-:Y:S01]  /*77e0*/  FSEL R95, R2, R95, P0 ;  /* 0x0000005f025f7208 */ /* 0x000fe20000000000 */
[C---:B------:R-:W-:Y:S01]  /*77f0*/  FMUL R189, R7.reuse, R66 ;  /* 0x0000004207bd7220 */ /* 0x040fe20000400000 */
[----:B------:R-:W-:Y:S01]  /*7800*/  FMUL R192, R7, R51 ;  /* 0x0000003307c07220 */ /* 0x000fe20000400000 */
[----:B------:R-:W-:Y:S01]  /*7810*/  @!P2 FMUL R69, R69, 16777216 ;  /* 0x4b8000004545a820 */ /* 0x000fe20000400000 */
[----:B------:R-:W-:Y:S01]  /*7820*/  FMUL R2, R83, 0.25 ;  /* 0x3e80000053027820 */ /* 0x000fe20000400000 */
[----:B------:R-:W-:Y:S01]  /*7830*/  FMUL R155, R42, 0.25 ;  /* 0x3e8000002a9b7820 */ /* 0x000fe20000400000 */
[C---:B------:R-:W-:Y:S01]  /*7840*/  FMUL R66, R7.reuse, R153 ;  /* 0x0000009907427220 */ /* 0x040fe20000400000 */
[----:B------:R-:W-:Y:S01]  /*7850*/  FMUL R51, R7, R26 ;  /* 0x0000001a07337220 */ /* 0x000fe20000400000 */
[----:B------:R-:W-:Y:S01]  /*7860*/  @!P2 FMUL R53, R53, 16777216 ;  /* 0x4b8000003535a820 */ /* 0x000fe20000400000 */
[----:B------:R-:W-:Y:S01]  /*7870*/  FMUL R160, R31, 0.25 ;  /* 0x3e8000001fa07820 */ /* 0x000fe20000400000 */
[----:B------:R-:W-:-:S02]  /*7880*/  IMAD.MOV.U32 R26, RZ, RZ, 0x3dc6b27f ;  /* 0x3dc6b27fff1a7424 */ /* 0x000fc400078e00ff */
[----:B------:R-:W-:Y:S01]  /*7890*/  FADD R154, R154, -1 ;  /* 0xbf8000009a9a7421 */ /* 0x000fe20000000000 */
[----:B------:R-:W-:Y:S02]  /*78a0*/  IMAD.IADD R153, R180, 0x1, -R109 ;  /* 0x00000001b4997824 */ /* 0x000fe400078e0a6d */
[C---:B--2---:R-:W-:Y:S01]  /*78b0*/  FMUL R196, R161.reuse, R81 ;  /* 0x00000051a1c47220 */ /* 0x044fe20000400000 */
[----:B------:R-:W-:Y:S01]  /*78c0*/  FSEL R163, R4, R27, P0 ;  /* 0x0000001b04a37208 */ /* 0x000fe20000000000 */
[C---:B------:R-:W-:Y:S01]  /*78d0*/  FMUL R81, R161.reuse, R77 ;  /* 0x0000004da1517220 */ /* 0x040fe20000400000 */
[----:B------:R-:W-:Y:S01]  /*78e0*/  FMUL R27, R84, 0.25 ;  /* 0x3e800000541b7820 */ /* 0x000fe20000400000 */
[C---:B------:R-:W-:Y:S01]  /*78f0*/  FMUL R77, R161.reuse, R69 ;  /* 0x00000045a14d7220 */ /* 0x040fe20000400000 */
[----:B------:R-:W-:Y:S01]  /*7900*/  FMUL R69, R161, R53 ;  /* 0x00000035a1457220 */ /* 0x000fe20000400000 */
[----:B------:R-:W-:Y:S01]  /*7910*/  FSEL R83, R2, R83, P0 ;  /* 0x0000005302537208 */ /* 0x000fe20000000000 */
[----:B------:R-:W1:Y:S01]  /*7920*/  LDC R0, c[0x0][0x278] ;  /* 0x00009e00ff007b82 */ /* 0x000e620000000800 */
[----:B------:R-:W-:Y:S01]  /*7930*/  FSEL R155, R155, R42, P0 ;  /* 0x0000002a9b9b7208 */ /* 0x000fe20000000000 */
[----:B------:R-:W-:Y:S01]  /*7940*/  FMUL R158, R35, 0.25 ;  /* 0x3e800000239e7820 */ /* 0x000fe20000400000 */
[----:B------:R-:W-:Y:S01]  /*7950*/  FADD R153, R153, -1 ;  /* 0xbf80000099997421 */ /* 0x000fe20000000000 */
[----:B------:R-:W-:Y:S01]  /*7960*/  FFMA.FTZ R53, R154, R26, -0.16845393180847167969 ;  /* 0xbe2c7f309a357423 */ /* 0x000fe2000001001a */
[----:B------:R-:W-:Y:S01]  /*7970*/  FMUL R2, R75, 0.25 ;  /* 0x3e8000004b027820 */ /* 0x000fe20000400000 */
[----:B------:R-:W-:Y:S01]  /*7980*/  FSEL R160, R160, R31, P0 ;  /* 0x0000001fa0a07208 */ /* 0x000fe20000000000 */
[----:B------:R-:W-:Y:S01]  /*7990*/  FMUL R42, R61, 0.25 ;  /* 0x3e8000003d2a7820 */ /* 0x000fe20000400000 */
[----:B------:R-:W-:Y:S01]  /*79a0*/  FMUL R31, R76, 0.25 ;  /* 0x3e8000004c1f7820 */ /* 0x000fe20000400000 */
[----:B------:R-:W-:Y:S01]  /*79b0*/  FSEL R84, R27, R84, P1 ;  /* 0x000000541b547208 */ /* 0x000fe20000800000 */
[----:B------:R-:W-:Y:S01]  /*79c0*/  FMUL R27, R80, 0.25 ;  /* 0x3e800000501b7820 */ /* 0x000fe20000400000 */
[----:B------:R-:W-:Y:S01]  /*79d0*/  FFMA.FTZ R53, R154, R53, 0.1716887056827545166 ;  /* 0x3e2fcf2a9a357423 */ /* 0x000fe20000010035 */
[----:B------:R-:W-:Y:S01]  /*79e0*/  FFMA.FTZ R26, R153, R26, -0.16845393180847167969 ;  /* 0xbe2c7f30991a7423 */ /* 0x000fe2000001001a */
        /* <DEDUP_REMOVED lines=9> */
[----:B------:R-:W-:Y:S01]  /*7a80*/  FFMA.FTZ R53, R154, R53, -0.17900948226451873779 ;  /* 0xbe374e439a357423 */ /* 0x000fe20000010035 */
[----:B------:R-:W-:Y:S01]  /*7a90*/  FFMA.FTZ R26, R153, R26, 0.1716887056827545166 ;  /* 0x3e2fcf2a991a7423 */ /* 0x000fe2000001001a */
[----:B------:R-:W-:Y:S01]  /*7aa0*/  FSEL R80, R27, R80, P1 ;  /* 0x000000501b507208 */ /* 0x000fe20000800000 */
[----:B------:R-:W-:Y:S01]  /*7ab0*/  FMUL R43, R60, 0.25 ;  /* 0x3e8000003c2b7820 */ /* 0x000fe20000400000 */
[----:B------:R-:W-:Y:S01]  /*7ac0*/  FSEL R68, R35, R68, P1 ;  /* 0x0000004423447208 */ /* 0x000fe20000800000 */
[----:B------:R-:W-:Y:S01]  /*7ad0*/  FFMA.FTZ R53, R154, R53, 0.20512372255325317383 ;  /* 0x3e520bf49a357423 */ /* 0x000fe20000010035 */
[----:B------:R-:W-:Y:S01]  /*7ae0*/  FSEL R63, R2, R63, P0 ;  /* 0x0000003f023f7208 */ /* 0x000fe20000000000 */
[----:B------:R-:W-:Y:S01]  /*7af0*/  FFMA.FTZ R26, R153, R26, -0.17900948226451873779 ;  /* 0xbe374e43991a7423 */ /* 0x000fe2000001001a */
[----:B------:R-:W-:Y:S01]  /*7b00*/  FSEL R57, R42, R57, P1 ;  /* 0x000000392a397208 */ /* 0x000fe20000800000 */
[----:B------:R-:W-:Y:S01]  /*7b10*/  FMUL R2, R55, 0.25 ;  /* 0x3e80000037027820 */ /* 0x000fe20000400000 */
[----:B------:R-:W-:Y:S01]  /*7b20*/  FSEL R72, R31, R72, P1 ;  /* 0x000000481f487208 */ /* 0x000fe20000800000 */
[----:B------:R-:W-:Y:S01]  /*7b30*/  FMUL R188, R25, 0.25 ;  /* 0x3e80000019bc7820 */ /* 0x000fe20000400000 */
[----:B------:R-:W-:Y:S01]  /*7b40*/  FSEL R187, R187, R28, P1 ;  /* 0x0000001cbbbb7208 */ /* 0x000fe20000800000 */
[----:B------:R-:W-:Y:S01]  /*7b50*/  @!P2 FMUL R80, R80, 16777216 ;  /* 0x4b8000005050a820 */ /* 0x000fe20000400000 */
[----:B------:R-:W-:Y:S01]  /*7b60*/  FSEL R60, R43, R60, P1 ;  /* 0x0000003c2b3c7208 */ /* 0x000fe20000800000 */
[----:B------:R-:W-:Y:S01]  /*7b70*/  @!P2 FMUL R76, R76, 16777216 ;  /* 0x4b8000004c4ca820 */ /* 0x000fe20000400000 */
[----:B0-----:R-:W-:Y:S01]  /*7b80*/  SHF.R.U32.HI R12, RZ, 0x7, R12 ;  /* 0x00000007ff0c7819 */ /* 0x001fe2000001160c */
[----:B------:R-:W-:Y:S01]  /*7b90*/  @!P2 FMUL R68, R68, 16777216 ;  /* 0x4b8000004444a820 */ /* 0x000fe20000400000 */
[----:B------:R-:W-:Y:S01]  /*7ba0*/  FFMA.FTZ R53, R154, R53, -0.24046532809734344482 ;  /* 0xbe763c8b9a357423 */ /* 0x000fe20000010035 */
[----:B------:R-:W-:Y:S01]  /*7bb0*/  FFMA.FTZ R26, R153, R26, 0.20512372255325317383 ;  /* 0x3e520bf4991a7423 */ /* 0x000fe2000001001a */
[----:B------:R-:W-:Y:S01]  /*7bc0*/  LOP3.LUT R242, R245, 0x8, RZ, 0xc0, !PT ;  /* 0x00000008f5f27812 */ /* 0x000fe200078ec0ff */
[----:B------:R-:W-:Y:S01]  /*7bd0*/  @!P2 FMUL R57, R57, 16777216 ;  /* 0x4b8000003939a820 */ /* 0x000fe20000400000 */
[----:B------:R-:W-:Y:S01]  /*7be0*/  @!P2 FMUL R52, R52, 16777216 ;  /* 0x4b8000003434a820 */ /* 0x000fe20000400000 */
[----:B------:R-:W-:Y:S01]  /*7bf0*/  FSEL R55, R2, R55, P0 ;  /* 0x0000003702377208 */ /* 0x000fe20000000000 */
[----:B------:R-:W-:Y:S01]  /*7c00*/  @!P2 FMUL R164, R164, 16777216 ;  /* 0x4b800000a4a4a820 */ /* 0x000fe20000400000 */
[----:B------:R-:W-:Y:S01]  /*7c10*/  FSEL R181, RZ, -23, P3 ;  /* 0xc1b80000ffb57808 */ /* 0x000fe20001800000 */
[----:B------:R-:W-:Y:S01]  /*7c20*/  @!P2 FMUL R72, R72, 16777216 ;  /* 0x4b8000004848a820 */ /* 0x000fe20000400000 */
[----:B------:R-:W-:Y:S01]  /*7c30*/  I2FP.F32.S32 R168, R109 ;  /* 0x0000006d00a87245 */ /* 0x000fe20000201400 */
[----:B------:R-:W-:Y:S01]  /*7c40*/  @!P2 FMUL R187, R187, 16777216 ;  /* 0x4b800000bbbba820 */ /* 0x000fe20000400000 */
[----:B------:R-:W-:Y:S01]  /*7c50*/  FMUL R197, R161, R80 ;  /* 0x00000050a1c57220 */ /* 0x000fe20000400000 */
[----:B------:R-:W-:Y:S01]  /*7c60*/  FMUL R156, R39, 0.25 ;  /* 0x3e800000279c7820 */ /* 0x000fe20000400000 */
[----:B------:R-:W-:Y:S01]  /*7c70*/  FMUL R159, R34, 0.25 ;  /* 0x3e800000229f7820 */ /* 0x000fe20000400000 */
[----:B------:R-:W-:Y:S01]  /*7c80*/  FMUL R2, R149, 0.25 ;  /* 0x3e80000095027820 */ /* 0x000fe20000400000 */
[----:B------:R-:W-:Y:S01]  /*7c90*/  FMUL R3, R148, 0.25 ;  /* 0x3e80000094037820 */ /* 0x000fe20000400000 */
[----:B------:R-:W-:Y:S01]  /*7ca0*/  SGXT.U32 R12, R12, 0x1 ;  /* 0x000000010c0c781a */ /* 0x000fe20000000000 */
[----:B------:R-:W-:Y:S01]  /*7cb0*/  FMUL R5, R140, 0.25 ;  /* 0x3e8000008c057820 */ /* 0x000fe20000400000 */
        /* <DEDUP_REMOVED lines=9> */
[----:B------:R-:W-:Y:S01]  /*7d50*/  FSEL R188, R188, R25, P1 ;  /* 0x00000019bcbc7208 */ /* 0x000fe20000800000 */
[----:B------:R-:W-:Y:S01]  /*7d60*/  @!P2 FMUL R60, R60, 16777216 ;  /* 0x4b8000003c3ca820 */ /* 0x000fe20000400000 */
[----:B------:R-:W-:Y:S01]  /*7d70*/  FMUL R80, R161, R76 ;  /* 0x0000004ca1507220 */ /* 0x000fe20000400000 */
[----:B------:R-:W-:Y:S01]  /*7d80*/  @!P4 FMUL R83, R83, 16777216 ;  /* 0x4b8000005353c820 */ /* 0x000fe20000400000 */
[----:B------:R-:W-:Y:S01]  /*7d90*/  @!P4 FMUL R82, R82, 16777216 ;  /* 0x4b8000005252c820 */ /* 0x000fe20000400000 */
[----:B------:R-:W-:Y:S01]  /*7da0*/  FMUL R76, R161, R68 ;  /* 0x00000044a14c7220 */ /* 0x000fe20000400000 */
[----:B------:R-:W-:Y:S01]  /*7db0*/  FFMA.FTZ R53, R154, R53, 0.28857114911079406738 ;  /* 0x3e93bf999a357423 */ /* 0x000fe20000010035 */
[----:B------:R-:W-:Y:S01]  /*7dc0*/  FFMA.FTZ R26, R153, R26, -0.24046532809734344482 ;  /* 0xbe763c8b991a7423 */ /* 0x000fe2000001001a */
[----:B------:R-:W-:Y:S01]  /*7dd0*/  @!P4 FMUL R79, R79, 16777216 ;  /* 0x4b8000004f4fc820 */ /* 0x000fe20000400000 */
[----:B------:R-:W-:Y:S01]  /*7de0*/  @!P4 FMUL R78, R78, 16777216 ;  /* 0x4b8000004e4ec820 */ /* 0x000fe20000400000 */
[C---:B------:R-:W-:Y:S01]  /*7df0*/  FMUL R202, R161.reuse, R57 ;  /* 0x00000039a1ca7220 */ /* 0x040fe20000400000 */
[----:B------:R-:W-:Y:S01]  /*7e00*/  FMUL R68, R161, R52 ;  /* 0x00000034a1447220 */ /* 0x000fe20000400000 */
[----:B------:R-:W-:-:S02]  /*7e10*/  IMAD R48, R242, 0x100, R49 ;  /* 0x00000100f2307824 */ /* 0x000fc400078e0231 */
[----:B------:R-:W-:Y:S01]  /*7e20*/  @!P4 FMUL R71, R71, 16777216 ;  /* 0x4b8000004747c820 */ /* 0x000fe20000400000 */
[----:B------:R-:W-:Y:S01]  /*7e30*/  @!P4 FMUL R70, R70, 16777216 ;  /* 0x4b8000004646c820 */ /* 0x000fe20000400000 */
[C---:B------:R-:W-:Y:S01]  /*7e40*/  FMUL R199, R161.reuse, R72 ;  /* 0x00000048a1c77220 */ /* 0x040fe20000400000 */
[C---:B------:R-:W-:Y:S01]  /*7e50*/  FMUL R52, R161.reuse, R187 ;  /* 0x000000bba1347220 */ /* 0x040fe20000400000 */
[----:B------:R-:W-:Y:S01]  /*7e60*/  FMUL R57, R161, R164 ;  /* 0x000000a4a1397220 */ /* 0x000fe20000400000 */
[----:B------:R-:W-:Y:S01]  /*7e70*/  IMAD.SHL.U32 R41, R245, 0x8, RZ ;  /* 0x00000008f5297824 */ /* 0x000fe200078e00ff */
[----:B------:R-:W-:Y:S01]  /*7e80*/  LEA.HI R242, R242, R167, RZ, 0x1f ;  /* 0x000000a7f2f27211 */ /* 0x000fe200078ff8ff */
[----:B------:R-:W-:Y:S01]  /*7e90*/  FFMA.FTZ R181, R168, 1.1920928955078125e-07, R181 ;  /* 0x34000000a8b57823 */ /* 0x000fe200000100b5 */
[----:B------:R-:W-:Y:S01]  /*7ea0*/  @!P4 FMUL R55, R55, 16777216 ;  /* 0x4b8000003737c820 */ /* 0x000fe20000400000 */
[----:B------:R-:W-:Y:S01]  /*7eb0*/  @!P4 FMUL R54, R54, 16777216 ;  /* 0x4b8000003636c820 */ /* 0x000fe20000400000 */
[----:B------:R-:W-:Y:S01]  /*7ec0*/  @!P4 FMUL R50, R50, 16777216 ;  /* 0x4b8000003232c820 */ /* 0x000fe20000400000 */
[----:B------:R-:W-:Y:S01]  /*7ed0*/  FMUL R72, R161, R60 ;  /* 0x0000003ca1487220 */ /* 0x000fe20000400000 */
[----:B------:R-:W-:Y:S01]  /*7ee0*/  FSEL R156, R156, R39, P0 ;  /* 0x000000279c9c7208 */ /* 0x000fe20000000000 */
[----:B-1----:R-:W-:Y:S01]  /*7ef0*/  IMAD R195, R12, R0, RZ ;  /* 0x000000000cc37224 */ /* 0x002fe200078e02ff */
[----:B------:R-:W-:Y:S01]  /*7f00*/  FSEL R159, R159, R34, P0 ;  /* 0x000000229f9f7208 */ /* 0x000fe20000000000 */
[----:B------:R-:W-:Y:S01]  /*7f10*/  @!P4 FMUL R160, R160, 16777216 ;  /* 0x4b800000a0a0c820 */ /* 0x000fe20000400000 */
[----:B------:R-:W-:Y:S01]  /*7f20*/  FSEL R149, R2, R149, P1 ;  /* 0x0000009502957208 */ /* 0x000fe20000800000 */
[----:B------:R-:W-:Y:S01]  /*7f30*/  @!P4 FMUL R162, R162, 16777216 ;  /* 0x4b800000a2a2c820 */ /* 0x000fe20000400000 */
[----:B------:R-:W-:Y:S01]  /*7f40*/  FSEL R148, R3, R148, P1 ;  /* 0x0000009403947208 */ /* 0x000fe20000800000 */
[----:B------:R-:W-:Y:S01]  /*7f50*/  @!P4 FMUL R163, R163, 16777216 ;  /* 0x4b800000a3a3c820 */ /* 0x000fe20000400000 */
[----:B------:R-:W-:Y:S01]  /*7f60*/  FSEL R140, R5, R140, P1 ;  /* 0x0000008c058c7208 */ /* 0x000fe20000800000 */
[C---:B------:R-:W-:Y:S01]  /*7f70*/  FMUL R167, R7.reuse, R83 ;  /* 0x0000005307a77220 */ /* 0x040fe20000400000 */
[----:B------:R-:W-:Y:S01]  /*7f80*/  FSEL R137, R6, R137, P1 ;  /* 0x0000008906897208 */ /* 0x000fe20000800000 */
[----:B------:R-:W-:Y:S01]  /*7f90*/  FMUL R168, R7, R82 ;  /* 0x0000005207a87220 */ /* 0x000fe20000400000 */
[----:B------:R-:W-:Y:S01]  /*7fa0*/  FSEL R133, R8, R133, P1 ;  /* 0x0000008508857208 */ /* 0x000fe20000800000 */
[----:B------:R-:W-:Y:S01]  /*7fb0*/  @!P2 FMUL R185, R185, 16777216 ;  /* 0x4b800000b9b9a820 */ /* 0x000fe20000400000 */
[----:B------:R-:W-:Y:S01]  /*7fc0*/  FSEL R132, R9, R132, P1 ;  /* 0x0000008409847208 */ /* 0x000fe20000800000 */
[----:B------:R-:W-:Y:S01]  /*7fd0*/  @!P2 FMUL R188, R188, 16777216 ;  /* 0x4b800000bcbca820 */ /* 0x000fe20000400000 */
[----:B------:R-:W-:Y:S01]  /*7fe0*/  FSEL R124, R13, R124, P1 ;  /* 0x0000007c0d7c7208 */ /* 0x000fe20000800000 */
[----:B------:R-:W-:Y:S01]  /*7ff0*/  FFMA.FTZ R53, R154, R53, -0.36067417263984680176 ;  /* 0xbeb8aa499a357423 */ /* 0x000fe20000010035 */
[----:B------:R-:W-:Y:S01]  /*8000*/  FSEL R117, R14, R117, P1 ;  /* 0x000000750e757208 */ /* 0x000fe20000800000 */
[----:B------:R-:W-:Y:S01]  /*8010*/  FFMA.FTZ R60, R153, R26, 0.28857114911079406738 ;  /* 0x3e93bf99993c7423 */ /* 0x000fe2000001001a */
        /* <DEDUP_REMOVED lines=27> */
[C---:B------:R-:W-:Y:S01]  /*81d0*/  FMUL R83, R7.reuse, R79 ;  /* 0x0000004f07537220 */ /* 0x040fe20000400000 */
[C---:B------:R-:W-:Y:S01]  /*81e0*/  FMUL R82, R7.reuse, R78 ;  /* 0x0000004e07527220 */ /* 0x040fe20000400000 */
[C---:B------:R-:W-:Y:S01]  /*81f0*/  FMUL R79, R7.reuse, R71 ;  /* 0x00000047074f7220 */ /* 0x040fe20000400000 */
[C---:B------:R-:W-:Y:S01]  /*8200*/  FMUL R78, R7.reuse, R70 ;  /* 0x00000046074e7220 */ /* 0x040fe20000400000 */
[C---:B------:R-:W-:Y:S01]  /*8210*/  FMUL R71, R7.reuse, R55 ;  /* 0x0000003707477220 */ /* 0x040fe20000400000 */
[C---:B------:R-:W-:Y:S01]  /*8220*/  FMUL R70, R7.reuse, R54 ;  /* 0x0000003607467220 */ /* 0x040fe20000400000 */
[C---:B------:R-:W-:Y:S01]  /*8230*/  FMUL R193, R7.reuse, R50 ;  /* 0x0000003207c17220 */ /* 0x040fe20000400000 */
[----:B------:R-:W-:Y:S01]  /*8240*/  F2FP.BF16.F32.PACK_AB R52, R52, R57 ;  /* 0x000000393434723e */ /* 0x000fe200000010ff */
[----:B------:R-:W-:Y:S01]  /*8250*/  FMUL R55, R7, R160 ;  /* 0x000000a007377220 */ /* 0x000fe20000400000 */
[----:B------:R-:W-:Y:S01]  /*8260*/  LOP3.LUT R47, R41, 0x780, RZ, 0xc0, !PT ;  /* 0x00000780292f7812 */ /* 0x000fe200078ec0ff */
[C---:B------:R-:W-:Y:S01]  /*8270*/  FMUL R54, R7.reuse, R162 ;  /* 0x000000a207367220 */ /* 0x040fe20000400000 */
[----:B------:R-:W-:Y:S01]  /*8280*/  FMUL R50, R7, R163 ;  /* 0x000000a307327220 */ /* 0x000fe20000400000 */
[C---:B------:R-:W-:Y:S01]  /*8290*/  FMUL R185, R161.reuse, R185 ;  /* 0x000000b9a1b97220 */ /* 0x040fe20000400000 */
[----:B------:R-:W-:Y:S01]  /*82a0*/  FMUL R188, R161, R188 ;  /* 0x000000bca1bc7220 */ /* 0x000fe20000400000 */
[----:B------:R-:W-:Y:S01]  /*82b0*/  FFMA.FTZ R57, R154, R53, 0.48089820146560668945 ;  /* 0x3ef6384a9a397423 */ /* 0x000fe20000010035 */
[----:B------:R-:W-:Y:S01]  /*82c0*/  FFMA.FTZ R60, R153, R60, -0.36067417263984680176 ;  /* 0xbeb8aa49993c7423 */ /* 0x000fe2000001003c */
[----:B------:R-:W-:Y:S01]  /*82d0*/  FSEL R145, R2, R145, P1 ;  /* 0x0000009102917208 */ /* 0x000fe20000800000 */
[----:B------:R-:W-:Y:S01]  /*82e0*/  IMAD.IADD R47, R47, 0x1, R48 ;  /* 0x000000012f2f7824 */ /* 0x000fe200078e0230 */
[----:B------:R-:W-:Y:S01]  /*82f0*/  FSEL R144, R3, R144, P1 ;  /* 0x0000009003907208 */ /* 0x000fe20000800000 */
[----:B------:R-:W-:Y:S01]  /*8300*/  FFMA.FTZ R57, R154, R57, -0.72134751081466674805 ;  /* 0xbf38aa3b9a397423 */ /* 0x000fe20000010039 */
[----:B------:R-:W-:Y:S01]  /*8310*/  FSEL R141, R4, R141, P1 ;  /* 0x0000008d048d7208 */ /* 0x000fe20000800000 */
[----:B------:R-:W-:Y:S01]  /*8320*/  FFMA.FTZ R60, R153, R60, 0.48089820146560668945 ;  /* 0x3ef6384a993c7423 */ /* 0x000fe2000001003c */
[----:B------:R-:W-:Y:S01]  /*8330*/  FSEL R136, R5, R136, P1 ;  /* 0x0000008805887208 */ /* 0x000fe20000800000 */
[----:B------:R-:W-:Y:S01]  /*8340*/  @!P2 FMUL R149, R149, 16777216 ;  /* 0x4b8000009595a820 */ /* 0x000fe20000400000 */
        /* <DEDUP_REMOVED lines=38> */
[----:B------:R-:W-:Y:S01]  /*85b0*/  F2FP.BF16.F32.PACK_AB R53, R185, R188 ;  /* 0x000000bcb935723e */ /* 0x000fe200000010ff */
[----:B------:R-:W-:Y:S01]  /*85c0*/  @!P2 FMUL R165, R165, 16777216 ;  /* 0x4b800000a5a5a820 */ /* 0x000fe20000400000 */
[----:B------:R-:W-:Y:S01]  /*85d0*/  F2FP.BF16.F32.PACK_AB R54, R54, R51 ;  /* 0x000000333636723e */ /* 0x000fe200000010ff */
[----:B------:R-:W-:Y:S01]  /*85e0*/  @!P2 FMUL R166, R166, 16777216 ;  /* 0x4b800000a6a6a820 */ /* 0x000fe20000400000 */
[----:B------:R-:W-:Y:S01]  /*85f0*/  F2FP.BF16.F32.PACK_AB R55, R55, R50 ;  /* 0x000000323737723e */ /* 0x000fe200000010ff */
[----:B------:R-:W-:Y:S01]  /*8600*/  BAR.SYNC.DEFER_BLOCKING 0x0 ;  /* 0x0000000000007b1d */ /* 0x000fe20000010000 */
[----:B------:R-:W-:Y:S01]  /*8610*/  @!P2 FMUL R105, R105, 16777216 ;  /* 0x4b8000006969a820 */ /* 0x000fe20000400000 */
        /* <DEDUP_REMOVED lines=26> */
[----:B------:R-:W-:Y:S01]  /*87c0*/  ISETP.GE.U32.AND P1, PT, R179, 0x7f800000, PT ;  /* 0x7f800000b300780c */ /* 0x000fe20003f26070 */
[----:B------:R-:W-:Y:S01]  /*87d0*/  FMUL R57, R154, R57 ;  /* 0x000000399a397220 */ /* 0x000fe20000400000 */
[C---:B------:R-:W-:Y:S01]  /*87e0*/  FFMA.FTZ R60, R153.reuse, R60, -0.72134751081466674805 ;  /* 0xbf38aa3b993c7423 */ /* 0x040fe2000001003c */
[----:B------:R-:W-:Y:S01]  /*87f0*/  ISETP.GE.U32.AND P2, PT, R180, 0x7f800000, PT ;  /* 0x7f800000b400780c */ /* 0x000fe20003f46070 */
[----:B------:R-:W-:Y:S01]  /*8800*/  STSM.16.M88.4 [R47], R52 ;  /* 0x000000342f007844 */ /* 0x000fe20000000200 */
[----:B------:R-:W-:Y:S01]  /*8810*/  I2FP.F32.S32 R49, R108 ;  /* 0x0000006c00317245 */ /* 0x000fe20000201400 */
[----:B------:R-:W-:Y:S01]  /*8820*/  FMUL R57, R154, R57 ;  /* 0x000000399a397220 */ /* 0x000fe20000400000 */
[----:B------:R-:W-:Y:S01]  /*8830*/  FMUL R60, R153, R60 ;  /* 0x0000003c993c7220 */ /* 0x000fe20000400000 */
[----:B------:R-:W-:Y:S01]  /*8840*/  @!P4 FMUL R75, R75, 16777216 ;  /* 0x4b8000004b4bc820 */ /* 0x000fe20000400000 */
[----:B------:R-:W-:Y:S01]  /*8850*/  @!P4 FMUL R74, R74, 16777216 ;  /* 0x4b8000004a4ac820 */ /* 0x000fe20000400000 */
[----:B------:R-:W-:Y:S01]  /*8860*/  FFMA.FTZ R182, R49, 1.1920928955078125e-07, R182 ;  /* 0x3400000031b67823 */ /* 0x000fe200000100b6 */
[----:B------:R-:W-:Y:S01]  /*8870*/  FFMA.FTZ R57, R154, 1.4426950216293334961, R57 ;  /* 0x3fb8aa3b9a397823 */ /* 0x000fe20000010039 */
[----:B------:R-:W-:Y:S01]  /*8880*/  FMUL R60, R153, R60 ;  /* 0x0000003c993c7220 */ /* 0x000fe20000400000 */
[----:B------:R-:W-:-:S02]  /*8890*/  @P1 IMAD.MOV.U32 R160, RZ, RZ, 0x7f800000 ;  /* 0x7f800000ffa01424 */ /* 0x000fc400078e00ff */
[----:B------:R-:W-:Y:S01]  /*88a0*/  @!P4 FMUL R63, R63, 16777216 ;  /* 0x4b8000003f3fc820 */ /* 0x000fe20000400000 */
[----:B------:R-:W-:Y:S01]  /*88b0*/  FADD R182, R182, R57 ;  /* 0x00000039b6b67221 */ /* 0x000fe20000000000 */
[----:B------:R-:W-:Y:S01]  /*88c0*/  FFMA.FTZ R60, R153, 1.4426950216293334961, R60 ;  /* 0x3fb8aa3b993c7823 */ /* 0x000fe2000001003c */
[----:B------:R-:W-:Y:S02]  /*88d0*/  @P2 IMAD.MOV.U32 R57, RZ, RZ, 0x7f800000 ;  /* 0x7f800000ff392424 */ /* 0x000fe400078e00ff */
[----:B------:R-:W-:Y:S01]  /*88e0*/  @P1 FFMA.FTZ R182, R179, R160, +INF ;  /* 0x7f800000b3b61423 */ /* 0x000fe200000100a0 */
[C---:B------:R-:W-:Y:S01]  /*88f0*/  FSETP.NEU.AND P1, PT, R180.reuse, RZ, PT ;  /* 0x000000ffb400720b */ /* 0x040fe20003f2d000 */
[----:B------:R-:W-:Y:S01]  /*8900*/  FADD R181, R181, R60 ;  /* 0x0000003cb5b57221 */ /* 0x000fe20000000000 */
[----:B------:R-:W-:Y:S01]  /*8910*/  @P2 FFMA.FTZ R181, R180, R57, +INF ;  /* 0x7f800000b4b52423 */ /* 0x000fe20000010039 */
[----:B------:R-:W-:Y:S01]  /*8920*/  LOP3.LUT R180, R245, 0xff, RZ, 0xc0, !PT ;  /* 0x000000fff5b47812 */ /* 0x000fe200078ec0ff */
[----:B------:R-:W-:Y:S01]  /*8930*/  @!P4 FMUL R59, R59, 16777216 ;  /* 0x4b8000003b3bc820 */ /* 0x000fe20000400000 */
[----:B------:R-:W-:Y:S01]  /*8940*/  @!P4 FMUL R62, R62, 16777216 ;  /* 0x4b8000003e3ec820 */ /* 0x000fe20000400000 */
[----:B------:R-:W-:Y:S01]  /*8950*/  @!P4 FMUL R155, R155, 16777216 ;  /* 0x4b8000009b9bc820 */ /* 0x000fe20000400000 */
[----:B------:R-:W-:Y:S01]  /*8960*/  LEA R180, R180, UR4, 0x4 ;  /* 0x00000004b4b47c11 */ /* 0x000fe2000f8e20ff */
[----:B------:R-:W-:Y:S01]  /*8970*/  BAR.SYNC.DEFER_BLOCKING 0x0 ;  /* 0x0000000000007b1d */ /* 0x000fe20000010000 */
[----:B------:R-:W-:Y:S01]  /*8980*/  @!P4 FMUL R156, R156, 16777216 ;  /* 0x4b8000009c9cc820 */ /* 0x000fe20000400000 */
[----:B------:R-:W-:Y:S01]  /*8990*/  @!P4 FMUL R157, R157, 16777216 ;  /* 0x4b8000009d9dc820 */ /* 0x000fe20000400000 */
[----:B------:R-:W-:Y:S01]  /*89a0*/  @!P4 FMUL R158, R158, 16777216 ;  /* 0x4b8000009e9ec820 */ /* 0x000fe20000400000 */
[----:B------:R-:W-:Y:S01]  /*89b0*/  @!P4 FMUL R159, R159, 16777216 ;  /* 0x4b8000009f9fc820 */ /* 0x000fe20000400000 */
[C---:B------:R-:W-:Y:S01]  /*89c0*/  FMUL R174, R7.reuse, R75 ;  /* 0x0000004b07ae7220 */ /* 0x040fe20000400000 */
[C---:B------:R-:W-:Y:S01]  /*89d0*/  FMUL R177, R7.reuse, R74 ;  /* 0x0000004a07b17220 */ /* 0x040fe20000400000 */
[C---:B------:R-:W-:Y:S01]  /*89e0*/  FMUL R75, R7.reuse, R63 ;  /* 0x0000003f074b7220 */ /* 0x040fe20000400000 */
[----:B------:R-:W-:Y:S01]  /*89f0*/  FMUL R190, R7, R59 ;  /* 0x0000003b07be7220 */ /* 0x000fe20000400000 */
[----:B------:R-:W-:Y:S01]  /*8a00*/  FMUL R198, R161, R73 ;  /* 0x00000049a1c67220 */ /* 0x000fe20000400000 */
[C---:B------:R-:W-:Y:S01]  /*8a10*/  FMUL R74, R7.reuse, R62 ;  /* 0x0000003e074a7220 */ /* 0x040fe20000400000 */
[C---:B------:R-:W-:Y:S01]  /*8a20*/  FMUL R59, R7.reuse, R155 ;  /* 0x0000009b073b7220 */ /* 0x040fe20000400000 */
[----:B------:R-:W-:Y:S01]  /*8a30*/  FMUL R63, R7, R156 ;  /* 0x0000009c073f7220 */ /* 0x000fe20000400000 */
[----:B------:R-:W-:Y:S01]  /*8a40*/  FMUL R73, R161, R61 ;  /* 0x0000003da1497220 */ /* 0x000fe20000400000 */
[C---:B------:R-:W-:Y:S01]  /*8a50*/  FMUL R62, R7.reuse, R157 ;  /* 0x0000009d073e7220 */ /* 0x040fe20000400000 */
[C---:B------:R-:W-:Y:S01]  /*8a60*/  FMUL R158, R7.reuse, R158 ;  /* 0x0000009e079e7220 */ /* 0x040fe20000400000 */
[----:B------:R-:W-:Y:S01]  /*8a70*/  FMUL R159, R7, R159 ;  /* 0x0000009f079f7220 */ /* 0x000fe20000400000 */
[C---:B------:R-:W-:Y:S01]  /*8a80*/  FMUL R61, R161.reuse, R176 ;  /* 0x000000b0a13d7220 */ /* 0x040fe20000400000 */
[C---:B------:R-:W-:Y:S01]  /*8a90*/  FMUL R178, R161.reuse, R178 ;  /* 0x000000b2a1b27220 */ /* 0x040fe20000400000 */
[C---:B------:R-:W-:Y:S01]  /*8aa0*/  FMUL R156, R161.reuse, R183 ;  /* 0x000000b7a19c7220 */ /* 0x040fe20000400000 */
[----:B------:R-:W-:Y:S01]  /*8ab0*/  FMUL R155, R161, R184 ;  /* 0x000000b8a19b7220 */ /* 0x000fe20000400000 */
[----:B------:R-:W-:Y:S01]  /*8ac0*/  F2FP.BF16.F32.PACK_AB R62, R62, R159 ;  /* 0x0000009f3e3e723e */ /* 0x000fe200000010ff */
[----:B------:R-:W-:Y:S01]  /*8ad0*/  @!P4 FMUL R67, R67, 16777216 ;  /* 0x4b8000004343c820 */ /* 0x000fe20000400000 */
[----:B------:R-:W-:Y:S01]  /*8ae0*/  F2FP.BF16.F32.PACK_AB R63, R63, R158 ;  /* 0x0000009e3f3f723e */ /* 0x000fe200000010ff */
[----:B------:R-:W0:Y:S01]  /*8af0*/  LDS.128 R52, [R180] ;  /* 0x00000000b4347984 */ /* 0x000e220000000c00 */
[----:B------:R-:W-:Y:S01]  /*8b00*/  F2FP.BF16.F32.PACK_AB R60, R178, R155 ;  /* 0x0000009bb23c723e */ /* 0x000fe200000010ff */
[----:B------:R-:W-:Y:S01]  /*8b10*/  @!P4 FMUL R152, R152, 16777216 ;  /* 0x4b8000009898c820 */ /* 0x000fe20000400000 */
[----:B------:R-:W-:Y:S01]  /*8b20*/  F2FP.BF16.F32.PACK_AB R61, R61, R156 ;  /* 0x0000009c3d3d723e */ /* 0x000fe200000010ff */
[----:B------:R-:W-:Y:S01]  /*8b30*/  BAR.SYNC.DEFER_BLOCKING 0x0 ;  /* 0x0000000000007b1d */ /* 0x000fe20000010000 */
[----:B------:R-:W-:Y:S01]  /*8b40*/  FMUL R186, R7, R67 ;  /* 0x0000004307ba7220 */ /* 0x000fe20000400000 */
[C---:B------:R-:W-:Y:S01]  /*8b50*/  FMUL R200, R161.reuse, R65 ;  /* 0x00000041a1c87220 */ /* 0x040fe20000400000 */
[----:B------:R-:W-:Y:S01]  /*8b60*/  FMUL R163, R161, R56 ;  /* 0x00000038a1a37220 */ /* 0x000fe20000400000 */
[----:B------:R-:W-:Y:S01]  /*8b70*/  FMUL R67, R7, R152 ;  /* 0x0000009807437220 */ /* 0x000fe20000400000 */
[C---:B------:R-:W-:Y:S01]  /*8b80*/  FMUL R65, R161.reuse, R171 ;  /* 0x000000aba1417220 */ /* 0x040fe20000400000 */
[C---:B------:R-:W-:Y:S01]  /*8b90*/  FMUL R56, R161.reuse, R173 ;  /* 0x000000ada1387220 */ /* 0x040fe20000400000 */
[----:B------:R-:W-:Y:S01]  /*8ba0*/  F2FP.BF16.F32.PACK_AB R66, R66, R59 ;  /* 0x0000003b4242723e */ /* 0x000fe200000010ff */
[----:B------:R-:W-:Y:S01]  /*8bb0*/  FMUL R201, R161, R64 ;  /* 0x00000040a1c97220 */ /* 0x000fe20000400000 */
[----:B------:R-:W-:Y:S01]  /*8bc0*/  F2FP.BF16.F32.PACK_AB R67, R67, R58 ;  /* 0x0000003a4343723e */ /* 0x000fe200000010ff */
[----:B------:R-:W-:Y:S01]  /*8bd0*/  FMUL R64, R161, R172 ;  /* 0x000000aca1407220 */ /* 0x000fe20000400000 */
[----:B------:R-:W-:Y:S01]  /*8be0*/  F2FP.BF16.F32.PACK_AB R65, R65, R56 ;  /* 0x000000384141723e */ /* 0x000fe200000010ff */
[C---:B------:R-:W-:Y:S01]  /*8bf0*/  FMUL R175, R161.reuse, R175 ;  /* 0x000000afa1af7220 */ /* 0x040fe20000400000 */
[C---:B------:R-:W-:Y:S01]  /*8c00*/  FMUL R162, R161.reuse, R169 ;  /* 0x000000a9a1a27220 */ /* 0x040fe20000400000 */
[----:B------:R-:W-:Y:S01]  /*8c10*/  FMUL R169, R161, R170 ;  /* 0x000000aaa1a97220 */ /* 0x000fe20000400000 */
[----:B------:R-:W-:Y:S01]  /*8c20*/  F2FP.BF16.F32.PACK_AB R70, R70, R193 ;  /* 0x000000c14646723e */ /* 0x000fe200000010ff */
[----:B------:R-:W-:Y:S01]  /*8c30*/  @!P4 FMUL R87, R87, 16777216 ;  /* 0x4b8000005757c820 */ /* 0x000fe20000400000 */
[----:B------:R-:W-:Y:S01]  /*8c40*/  F2FP.BF16.F32.PACK_AB R64, R64, R175 ;  /* 0x000000af4040723e */ /* 0x000fe200000010ff */
[----:B------:R-:W-:Y:S01]  /*8c50*/  @!P4 FMUL R86, R86, 16777216 ;  /* 0x4b8000005656c820 */ /* 0x000fe20000400000 */
[----:B------:R-:W-:Y:S01]  /*8c60*/  F2FP.BF16.F32.PACK_AB R68, R68, R169 ;  /* 0x000000a94444723e */ /* 0x000fe200000010ff */
[----:B------:R-:W-:Y:S01]  /*8c70*/  FMUL R87, R7, R87 ;  /* 0x0000005707577220 */ /* 0x000fe20000400000 */
[----:B------:R-:W-:Y:S01]  /*8c80*/  F2FP.BF16.F32.PACK_AB R69, R69, R162 ;  /* 0x000000a24545723e */ /* 0x000fe200000010ff */
[----:B------:R-:W-:Y:S01]  /*8c90*/  FMUL R86, R7, R86 ;  /* 0x0000005607567220 */ /* 0x000fe20000400000 */
[----:B------:R-:W-:Y:S01]  /*8ca0*/  F2FP.BF16.F32.PACK_AB R71, R71, R192 ;  /* 0x000000c04747723e */ /* 0x000fe200000010ff */
[----:B------:R-:W-:Y:S01]  /*8cb0*/  STSM.16.M88.4 [R47], R60 ;  /* 0x0000003c2f007844 */ /* 0x000fe20000000200 */
[----:B------:R-:W-:Y:S01]  /*8cc0*/  F2FP.BF16.F32.PACK_AB R72, R72, R163 ;  /* 0x000000a34848723e */ /* 0x000fe200000010ff */
[----:B------:R-:W-:Y:S01]  /*8cd0*/  FMUL R85, R161, R85 ;  /* 0x00000055a1557220 */ /* 0x000fe20000400000 */
[----:B------:R-:W-:Y:S01]  /*8ce0*/  F2FP.BF16.F32.PACK_AB R73, R73, R202 ;  /* 0x000000ca4949723e */ /* 0x000fe200000010ff */
[----:B------:R-:W-:Y:S01]  /*8cf0*/  BAR.SYNC.DEFER_BLOCKING 0x0 ;  /* 0x0000000000007b1d */ /* 0x000fe20000010000 */
[----:B------:R-:W-:Y:S01]  /*8d00*/  F2FP.BF16.F32.PACK_AB R74, R74, R191 ;  /* 0x000000bf4a4a723e */ /* 0x000fe200000010ff */
[----:B------:R-:W-:Y:S01]  /*8d10*/  FMUL R84, R161, R84 ;  /* 0x00000054a1547220 */ /* 0x000fe20000400000 */
[----:B------:R-:W-:Y:S01]  /*8d20*/  F2FP.BF16.F32.PACK_AB R75, R75, R190 ;  /* 0x000000be4b4b723e */ /* 0x000fe200000010ff */
[----:B------:R-:W-:Y:S01]  /*8d30*/  @!P4 FMUL R95, R95, 16777216 ;  /* 0x4b8000005f5fc820 */ /* 0x000fe20000400000 */
[----:B------:R-:W-:Y:S01]  /*8d40*/  F2FP.BF16.F32.PACK_AB R76, R76, R201 ;  /* 0x000000c94c4c723e */ /* 0x000fe200000010ff */
[----:B------:R-:W-:Y:S01]  /*8d50*/  @!P4 FMUL R94, R94, 16777216 ;  /* 0x4b8000005e5ec820 */ /* 0x000fe20000400000 */
[----:B------:R-:W-:Y:S01]  /*8d60*/  F2FP.BF16.F32.PACK_AB R77, R77, R200 ;  /* 0x000000c84d4d723e */ /* 0x000fe200000010ff */
[----:B------:R-:W-:Y:S01]  /*8d70*/  @!P4 FMUL R91, R91, 16777216 ;  /* 0x4b8000005b5bc820 */ /* 0x000fe20000400000 */
[----:B------:R-:W-:Y:S01]  /*8d80*/  F2FP.BF16.F32.PACK_AB R78, R78, R189 ;  /* 0x000000bd4e4e723e */ /* 0x000fe200000010ff */
[----:B------:R-:W-:Y:S01]  /*8d90*/  @!P4 FMUL R90, R90, 16777216 ;  /* 0x4b8000005a5ac820 */ /* 0x000fe20000400000 */
[----:B------:R-:W-:Y:S01]  /*8da0*/  F2FP.BF16.F32.PACK_AB R79, R79, R186 ;  /* 0x000000ba4f4f723e */ /* 0x000fe200000010ff */
[C---:B------:R-:W-:Y:S01]  /*8db0*/  FMUL R95, R7.reuse, R95 ;  /* 0x0000005f075f7220 */ /* 0x040fe20000400000 */
[----:B------:R-:W-:Y:S01]  /*8dc0*/  F2FP.BF16.F32.PACK_AB R80, R80, R199 ;  /* 0x000000c75050723e */ /* 0x000fe200000010ff */
[----:B------:R-:W-:Y:S01]  /*8dd0*/  FMUL R94, R7, R94 ;  /* 0x0000005e075e7220 */ /* 0x000fe20000400000 */
        /* <DEDUP_REMOVED lines=9> */
[----:B------:R-:W1:Y:S01]  /*8e70*/  LDS.128 R56, [R180] ;  /* 0x00000000b4387984 */ /* 0x000e620000000c00 */
[----:B------:R-:W-:Y:S01]  /*8e80*/  F2FP.BF16.F32.PACK_AB R86, R86, R168 ;  /* 0x000000a85656723e */ /* 0x000fe200000010ff */
[----:B------:R-:W-:Y:S01]  /*8e90*/  FMUL R89, R161, R89 ;  /* 0x00000059a1597220 */ /* 0x000fe20000400000 */
[----:B------:R-:W-:Y:S01]  /*8ea0*/  F2FP.BF16.F32.PACK_AB R87, R87, R167 ;  /* 0x000000a75757723e */ /* 0x000fe200000010ff */
[----:B------:R-:W-:Y:S01]  /*8eb0*/  BAR.SYNC.DEFER_BLOCKING 0x0 ;  /* 0x0000000000007b1d */ /* 0x000fe20000010000 */
        /* <DEDUP_REMOVED lines=9> */
[C---:B------:R-:W-:Y:S01]  /*8f50*/  FMUL R103, R7.reuse, R103 ;  /* 0x0000006707677220 */ /* 0x040fe20000400000 */
        /* <DEDUP_REMOVED lines=8> */
[----:B------:R-:W-:Y:S01]  /*8fe0*/  IMAD R2, R0, 0x2, R195 ;  /* 0x0000000200027824 */ /* 0x000fe200078e02c3 */
[----:B------:R-:W-:Y:S01]  /*8ff0*/  F2FP.BF16.F32.PACK_AB R95, R103, R99 ;  /* 0x00000063675f723e */ /* 0x000fe200000010ff */
[----:B------:R-:W-:Y:S01]  /*9000*/  @!P4 FMUL R111, R111, 16777216 ;  /* 0x4b8000006f6fc820 */ /* 0x000fe20000400000 */
[----:B------:R-:W-:Y:S01]  /*9010*/  F2FP.BF16.F32.PACK_AB R92, R100, R96 ;  /* 0x00000060645c723e */ /* 0x000fe200000010ff */
[----:B------:R-:W-:Y:S01]  /*9020*/  IMAD R3, R0, 0x2, R2 ;  /* 0x0000000200037824 */ /* 0x000fe200078e0202 */
[----:B------:R-:W-:Y:S01]  /*9030*/  STSM.16.M88.4 [R47], R64 ;  /* 0x000000402f007844 */ /* 0x000fe20000000200 */
[----:B------:R-:W-:Y:S01]  /*9040*/  F2FP.BF16.F32.PACK_AB R93, R101, R97 ;  /* 0x00000061655d723e */ /* 0x000fe200000010ff */
[----:B------:R-:W-:Y:S01]  /*9050*/  @!P4 FMUL R110, R110, 16777216 ;  /* 0x4b8000006e6ec820 */ /* 0x000fe20000400000 */
[----:B------:R-:W-:Y:S01]  /*9060*/  IMAD R4, R0, 0x2, R3 ;  /* 0x0000000200047824 */ /* 0x000fe200078e0203 */
[----:B------:R-:W-:Y:S01]  /*9070*/  BAR.SYNC.DEFER_BLOCKING 0x0 ;  /* 0x0000000000007b1d */ /* 0x000fe20000010000 */
[----:B------:R-:W-:Y:S01]  /*9080*/  @!P4 FMUL R107, R107, 16777216 ;  /* 0x4b8000006b6bc820 */ /* 0x000fe20000400000 */
[----:B------:R-:W-:Y:S01]  /*9090*/  @!P4 FMUL R106, R106, 16777216 ;  /* 0x4b8000006a6ac820 */ /* 0x000fe20000400000 */
[----:B------:R-:W-:-:S02]  /*90a0*/  IMAD R194, R0, 0x2, R4 ;  /* 0x0000000200c27824 */ /* 0x000fc400078e0204 */
[C---:B------:R-:W-:Y:S01]  /*90b0*/  FMUL R111, R7.reuse, R111 ;  /* 0x0000006f076f7220 */ /* 0x040fe20000400000 */
[C---:B------:R-:W-:Y:S01]  /*90c0*/  FMUL R110, R7.reuse, R110 ;  /* 0x0000006e076e7220 */ /* 0x040fe20000400000 */
[C---:B------:R-:W-:Y:S01]  /*90d0*/  FMUL R107, R7.reuse, R107 ;  /* 0x0000006b076b7220 */ /* 0x040fe20000400000 */
[C---:B------:R-:W-:Y:S02]  /*90e0*/  IMAD R5, R0.reuse, 0x2, R194 ;  /* 0x0000000200057824 */ /* 0x040fe400078e02c2 */
[----:B------:R-:W-:Y:S01]  /*90f0*/  FMUL R106, R7, R106 ;  /* 0x0000006a076a7220 */ /* 0x000fe20000400000 */
[C---:B------:R-:W-:Y:S01]  /*9100*/  FMUL R165, R161.reuse, R165 ;  /* 0x000000a5a1a57220 */ /* 0x040fe20000400000 */
[C---:B------:R-:W-:Y:S01]  /*9110*/  FMUL R166, R161.reuse, R166 ;  /* 0x000000a6a1a67220 */ /* 0x040fe20000400000 */
[----:B------:R-:W-:Y:S02]  /*9120*/  IMAD R6, R0, 0x2, R5 ;  /* 0x0000000200067824 */ /* 0x000fe400078e0205 */
        /* <DEDUP_REMOVED lines=8> */
[----:B------:R-:W-:Y:S01]  /*91b0*/  F2FP.BF16.F32.PACK_AB R97, R165, R105 ;  /* 0x00000069a561723e */ /* 0x000fe200000010ff */
[----:B------:R-:W-:Y:S01]  /*91c0*/  @!P4 FMUL R118, R118, 16777216 ;  /* 0x4b8000007676c820 */ /* 0x000fe20000400000 */
[----:B------:R-:W-:Y:S01]  /*91d0*/  @!P4 FMUL R115, R115, 16777216 ;  /* 0x4b8000007373c820 */ /* 0x000fe20000400000 */
[----:B------:R-:W-:Y:S01]  /*91e0*/  IMAD R12, R0, 0x2, R9 ;  /* 0x00000002000c7824 */ /* 0x000fe200078e0209 */
[----:B------:R-:W2:Y:S01]  /*91f0*/  LDS.128 R60, [R180] ;  /* 0x00000000b43c7984 */ /* 0x000ea20000000c00 */
[----:B------:R-:W-:Y:S01]  /*9200*/  @!P4 FMUL R114, R114, 16777216 ;  /* 0x4b8000007272c820 */ /* 0x000fe20000400000 */
[C---:B------:R-:W-:Y:S01]  /*9210*/  FMUL R119, R7.reuse, R119 ;  /* 0x0000007707777220 */ /* 0x040fe20000400000 */
[C---:B------:R-:W-:Y:S01]  /*9220*/  IMAD R13, R0.reuse, 0x2, R12 ;  /* 0x00000002000d7824 */ /* 0x040fe200078e020c */
[----:B------:R-:W-:Y:S01]  /*9230*/  BAR.SYNC.DEFER_BLOCKING 0x0 ;  /* 0x0000000000007b1d */ /* 0x000fe20000010000 */
[C---:B------:R-:W-:Y:S01]  /*9240*/  FMUL R118, R7.reuse, R118 ;  /* 0x0000007607767220 */ /* 0x040fe20000400000 */
[----:B------:R-:W-:Y:S01]  /*9250*/  FMUL R115, R7, R115 ;  /* 0x0000007307737220 */ /* 0x000fe20000400000 */
[----:B------:R-:W-:-:S02]  /*9260*/  IMAD R14, R0, 0x2, R13 ;  /* 0x00000002000e7824 */ /* 0x000fc400078e020d */
        /* <DEDUP_REMOVED lines=15> */
[----:B------:R-:W-:-:S02]  /*9360*/  IMAD R18, R0, 0x2, R17 ;  /* 0x0000000200127824 */ /* 0x000fc400078e0211 */
[----:B------:R-:W-:Y:S01]  /*9370*/  @!P4 FMUL R122, R122, 16777216 ;  /* 0x4b8000007a7ac820 */ /* 0x000fe20000400000 */
[C---:B------:R-:W-:Y:S01]  /*9380*/  FMUL R127, R7.reuse, R127 ;  /* 0x0000007f077f7220 */ /* 0x040fe20000400000 */
[C---:B------:R-:W-:Y:S01]  /*9390*/  FMUL R126, R7.reuse, R126 ;  /* 0x0000007e077e7220 */ /* 0x040fe20000400000 */
[C---:B------:R-:W-:Y:S01]  /*93a0*/  IMAD R19, R0.reuse, 0x2, R18 ;  /* 0x0000000200137824 */ /* 0x040fe200078e0212 */
[----:B------:R-:W-:Y:S01]  /*93b0*/  STSM.16.M88.4 [R47], R68 ;  /* 0x000000442f007844 */ /* 0x000fe20000000200 */
[C---:B------:R-:W-:Y:S01]  /*93c0*/  FMUL R123, R7.reuse, R123 ;  /* 0x0000007b077b7220 */ /* 0x040fe20000400000 */
[----:B------:R-:W-:Y:S01]  /*93d0*/  FMUL R122, R7, R122 ;  /* 0x0000007a077a7220 */ /* 0x000fe20000400000 */
[C---:B------:R-:W-:Y:S01]  /*93e0*/  IMAD R20, R0.reuse, 0x2, R19 ;  /* 0x0000000200147824 */ /* 0x040fe200078e0213 */
[----:B------:R-:W-:Y:S01]  /*93f0*/  BAR.SYNC.DEFER_BLOCKING 0x0 ;  /* 0x0000000000007b1d */ /* 0x000fe20000010000 */
[C---:B------:R-:W-:Y:S01]  /*9400*/  FMUL R125, R161.reuse, R125 ;  /* 0x0000007da17d7220 */ /* 0x040fe20000400000 */
[----:B------:R-:W-:Y:S01]  /*9410*/  FMUL R124, R161, R124 ;  /* 0x0000007ca17c7220 */ /* 0x000fe20000400000 */
[----:B------:R-:W-:-:S02]  /*9420*/  IMAD R21, R0, 0x2, R20 ;  /* 0x0000000200157824 */ /* 0x000fc400078e0214 */
        /* <DEDUP_REMOVED lines=13> */
[----:B------:R-:W-:Y:S01]  /*9500*/  @!P4 FMUL R143, R143, 16777216 ;  /* 0x4b8000008f8fc820 */ /* 0x000fe20000400000 */
[----:B------:R-:W-:Y:S01]  /*9510*/  @!P4 FMUL R142, R142, 16777216 ;  /* 0x4b8000008e8ec820 */ /* 0x000fe20000400000 */
[----:B------:R-:W-:Y:S02]  /*9520*/  IMAD R27, R0, 0x2, R24 ;  /* 0x00000002001b7824 */ /* 0x000fe400078e0218 */
[----:B------:R-:W-:Y:S01]  /*9530*/  @!P4 FMUL R139, R139, 16777216 ;  /* 0x4b8000008b8bc820 */ /* 0x000fe20000400000 */
[----:B------:R-:W-:Y:S01]  /*9540*/  @!P4 FMUL R138, R138, 16777216 ;  /* 0x4b8000008a8ac820 */ /* 0x000fe20000400000 */
[----:B------:R-:W-:Y:S01]  /*9550*/  @!P4 FMUL R135, R135, 16777216 ;  /* 0x4b8000008787c820 */ /* 0x000fe20000400000 */
[----:B------:R-:W-:Y:S01]  /*9560*/  IMAD R30, R0, 0x2, R27 ;  /* 0x00000002001e7824 */ /* 0x000fe200078e021b */
[----:B------:R-:W3:Y:S01]  /*9570*/  LDS.128 R64, [R180] ;  /* 0x00000000b4407984 */ /* 0x000ee20000000c00 */
[----:B------:R-:W-:Y:S01]  /*9580*/  @!P4 FMUL R134, R134, 16777216 ;  /* 0x4b8000008686c820 */ /* 0x000fe20000400000 */
[----:B------:R-:W-:Y:S01]  /*9590*/  @!P4 FMUL R131, R131, 16777216 ;  /* 0x4b8000008383c820 */ /* 0x000fe20000400000 */
[----:B------:R-:W-:Y:S01]  /*95a0*/  IMAD R31, R0, 0x2, R30 ;  /* 0x00000002001f7824 */ /* 0x000fe200078e021e */
[----:B------:R-:W-:Y:S01]  /*95b0*/  BAR.SYNC.DEFER_BLOCKING 0x0 ;  /* 0x0000000000007b1d */ /* 0x000fe20000010000 */
[----:B------:R-:W-:Y:S01]  /*95c0*/  @!P4 FMUL R130, R130, 16777216 ;  /* 0x4b8000008282c820 */ /* 0x000fe20000400000 */
[----:B------:R-:W-:Y:S01]  /*95d0*/  FMUL R151, R7, R151 ;  /* 0x0000009707977220 */ /* 0x000fe20000400000 */
[----:B------:R-:W-:-:S02]  /*95e0*/  IMAD R34, R0, 0x2, R31 ;  /* 0x0000000200227824 */ /* 0x000fc400078e021f */
[C---:B------:R-:W-:Y:S01]  /*95f0*/  FMUL R150, R7.reuse, R150 ;  /* 0x0000009607967220 */ /* 0x040fe20000400000 */
[C---:B------:R-:W-:Y:S01]  /*9600*/  FMUL R147, R7.reuse, R147 ;  /* 0x0000009307937220 */ /* 0x040fe20000400000 */
[C---:B------:R-:W-:Y:S01]  /*9610*/  FMUL R146, R7.reuse, R146 ;  /* 0x0000009207927220 */ /* 0x040fe20000400000 */
[C---:B------:R-:W-:Y:S02]  /*9620*/  IMAD R35, R0.reuse, 0x2, R34 ;  /* 0x0000000200237824 */ /* 0x040fe400078e0222 */
[C---:B------:R-:W-:Y:S01]  /*9630*/  FMUL R143, R7.reuse, R143 ;  /* 0x0000008f078f7220 */ /* 0x040fe20000400000 */
[C---:B------:R-:W-:Y:S01]  /*9640*/  FMUL R142, R7.reuse, R142 ;  /* 0x0000008e078e7220 */ /* 0x040fe20000400000 */
[C---:B------:R-:W-:Y:S01]  /*9650*/  FMUL R139, R7.reuse, R139 ;  /* 0x0000008b078b7220 */ /* 0x040fe20000400000 */
[C---:B------:R-:W-:Y:S02]  /*9660*/  IMAD R38, R0.reuse, 0x2, R35 ;  /* 0x0000000200267824 */ /* 0x040fe400078e0223 */
[C---:B------:R-:W-:Y:S01]  /*9670*/  FMUL R138, R7.reuse, R138 ;  /* 0x0000008a078a7220 */ /* 0x040fe20000400000 */
[C---:B------:R-:W-:Y:S01]  /*9680*/  FMUL R135, R7.reuse, R135 ;  /* 0x0000008707877220 */ /* 0x040fe20000400000 */
[----:B------:R-:W-:Y:S01]  /*9690*/  FMUL R134, R7, R134 ;  /* 0x0000008607867220 */ /* 0x000fe20000400000 */
[----:B------:R-:W-:-:S02]  /*96a0*/  IMAD R39, R0, 0x2, R38 ;  /* 0x0000000200277824 */ /* 0x000fc400078e0226 */
[C---:B------:R-:W-:Y:S01]  /*96b0*/  FMUL R131, R7.reuse, R131 ;  /* 0x0000008307837220 */ /* 0x040fe20000400000 */
[----:B------:R-:W-:Y:S01]  /*96c0*/  FMUL R130, R7, R130 ;  /* 0x0000008207827220 */ /* 0x000fe20000400000 */
[C---:B------:R-:W-:Y:S01]  /*96d0*/  FMUL R133, R161.reuse, R133 ;  /* 0x00000085a1857220 */ /* 0x040fe20000400000 */
[C---:B------:R-:W-:Y:S02]  /*96e0*/  IMAD R42, R0.reuse, 0x2, R39 ;  /* 0x00000002002a7824 */ /* 0x040fe400078e0227 */
[C---:B------:R-:W-:Y:S01]  /*96f0*/  FMUL R132, R161.reuse, R132 ;  /* 0x00000084a1847220 */ /* 0x040fe20000400000 */
[C---:B------:R-:W-:Y:S01]  /*9700*/  FMUL R129, R161.reuse, R129 ;  /* 0x00000081a1817220 */ /* 0x040fe20000400000 */
[C---:B------:R-:W-:Y:S01]  /*9710*/  FMUL R128, R161.reuse, R128 ;  /* 0x00000080a1807220 */ /* 0x040fe20000400000 */
[C---:B------:R-:W-:Y:S01]  /*9720*/  IMAD R43, R0.reuse, 0x2, R42 ;  /* 0x00000002002b7824 */ /* 0x040fe200078e022a */
[----:B------:R-:W-:Y:S01]  /*9730*/  STSM.16.M88.4 [R47], R72 ;  /* 0x000000482f007844 */ /* 0x000fe20000000200 */
[C---:B------:R-:W-:Y:S01]  /*9740*/  FMUL R109, R161.reuse, R149 ;  /* 0x00000095a16d7220 */ /* 0x040fe20000400000 */
[C---:B------:R-:W-:Y:S01]  /*9750*/  FMUL R108, R161.reuse, R148 ;  /* 0x00000094a16c7220 */ /* 0x040fe20000400000 */
[C---:B------:R-:W-:Y:S01]  /*9760*/  IMAD R46, R0.reuse, 0x2, R43 ;  /* 0x00000002002e7824 */ /* 0x040fe200078e022b */
[----:B------:R-:W-:Y:S01]  /*9770*/  BAR.SYNC.DEFER_BLOCKING 0x0 ;  /* 0x0000000000007b1d */ /* 0x000fe20000010000 */
[C---:B------:R-:W-:Y:S01]  /*9780*/  FMUL R141, R161.reuse, R141 ;  /* 0x0000008da18d7220 */ /* 0x040fe20000400000 */
[----:B------:R-:W-:Y:S01]  /*9790*/  FMUL R140, R161, R140 ;  /* 0x0000008ca18c7220 */ /* 0x000fe20000400000 */
[----:B------:R-:W-:-:S02]  /*97a0*/  IMAD R45, R0, 0x2, R46 ;  /* 0x00000002002d7824 */ /* 0x000fc400078e022e */
[C---:B------:R-:W-:Y:S01]  /*97b0*/  FMUL R137, R161.reuse, R137 ;  /* 0x00000089a1897220 */ /* 0x040fe20000400000 */
[C---:B------:R-:W-:Y:S01]  /*97c0*/  FMUL R136, R161.reuse, R136 ;  /* 0x00000088a1887220 */ /* 0x040fe20000400000 */
[C---:B------:R-:W-:Y:S01]  /*97d0*/  FMUL R145, R161.reuse, R145 ;  /* 0x00000091a1917220 */ /* 0x040fe20000400000 */
[----:B------:R-:W-:Y:S01]  /*97e0*/  IMAD R44, R0, 0x2, R45 ;  /* 0x00000002002c7824 */ /* 0x000fe200078e022d */
[----:B------:R-:W4:Y:S01]  /*97f0*/  S2R R243, SR_CTAID.X ;  /* 0x0000000000f37919 */ /* 0x000f220000002500 */
[----:B------:R-:W-:Y:S01]  /*9800*/  FMUL R144, R161, R144 ;  /* 0x00000090a1907220 */ /* 0x000fe20000400000 */
[----:B------:R-:W-:Y:S01]  /*9810*/  F2FP.BF16.F32.PACK_AB R112, R140, R136 ;  /* 0x000000888c70723e */ /* 0x000fe200000010ff */
[----:B------:R-:W-:Y:S01]  /*9820*/  IMAD R40, R0, 0x2, R44 ;  /* 0x0000000200287824 */ /* 0x000fe200078e022c */
[----:B------:R-:W-:Y:S01]  /*9830*/  F2FP.BF16.F32.PACK_AB R113, R141, R137 ;  /* 0x000000898d71723e */ /* 0x000fe200000010ff */
[----:B------:R-:W5:Y:S01]  /*9840*/  S2UR UR10, SR_CTAID.Y ;  /* 0x00000000000a79c3 */ /* 0x000f620000002600 */
[----:B------:R-:W-:Y:S01]  /*9850*/  F2FP.BF16.F32.PACK_AB R114, R142, R138 ;  /* 0x0000008a8e72723e */ /* 0x000fe200000010ff */
[C---:B------:R-:W-:Y:S01]  /*9860*/  IMAD R36, R0.reuse, 0x2, R40 ;  /* 0x0000000200247824 */ /* 0x040fe200078e0228 */
[----:B------:R-:W-:Y:S01]  /*9870*/  F2FP.BF16.F32.PACK_AB R115, R143, R139 ;  /* 0x0000008b8f73723e */ /* 0x000fe200000010ff */
[----:B------:R-:W-:Y:S01]  /*9880*/  ULDC.64 UR8, c[0x0][0x270] ;  /* 0x00009c0000087ab9 */ /* 0x000fe20000000a00 */
[----:B------:R-:W-:Y:S01]  /*9890*/  LOP3.LUT R244, R245, 0x7f, RZ, 0xc0, !PT ;  /* 0x0000007ff5f47812 */ /* 0x000fe200078ec0ff */
[----:B------:R-:W-:Y:S01]  /*98a0*/  IMAD R33, R0, 0x2, R36 ;  /* 0x0000000200217824 */ /* 0x000fe200078e0224 */
[----:B------:R-:W-:Y:S01]  /*98b0*/  F2FP.BF16.F32.PACK_AB R108, R108, R144 ;  /* 0x000000906c6c723e */ /* 0x000fe200000010ff */
[----:B------:R-:W0:Y:S01]  /*98c0*/  LDC.64 R110, c[0x0][0x228] ;  /* 0x00008a00ff6e7b82 */ /* 0x000e220000000a00 */
[----:B------:R-:W-:Y:S01]  /*98d0*/  F2FP.BF16.F32.PACK_AB R109, R109, R145 ;  /* 0x000000916d6d723e */ /* 0x000fe200000010ff */
[C---:B------:R-:W-:Y:S01]  /*98e0*/  IMAD R32, R0.reuse, 0x2, R33 ;  /* 0x0000000200207824 */ /* 0x040fe200078e0221 */
[----:B------:R-:W3:Y:S05]  /*98f0*/  LDS.128 R68, [R180] ;  /* 0x00000000b4447984 */ /* 0x000eea0000000c00 */
[----:B------:R-:W-:Y:S01]  /*9900*/  BAR.SYNC.DEFER_BLOCKING 0x0 ;  /* 0x0000000000007b1d */ /* 0x000fe20000010000 */
[----:B------:R-:W-:Y:S01]  /*9910*/  IMAD R29, R0, 0x2, R32 ;  /* 0x00000002001d7824 */ /* 0x000fe200078e0220 */
[----:B------:R-:W-:-:S02]  /*9920*/  FSETP.NEU.AND P0, PT, R179, RZ, PT ;  /* 0x000000ffb300720b */ /* 0x000fc40003f0d000 */
[----:B------:R-:W-:Y:S01]  /*9930*/  FSEL R181, R181, -INF , P1 ;  /* 0xff800000b5b57808 */ /* 0x000fe20000800000 */
[----:B------:R-:W-:Y:S01]  /*9940*/  IMAD R28, R0, 0x2, R29 ;  /* 0x00000002001c7824 */ /* 0x000fe200078e021d */
[----:B------:R-:W-:-:S03]  /*9950*/  FSEL R182, R182, -INF , P0 ;  /* 0xff800000b6b67808 */ /* 0x000fc60000000000 */
[C---:B------:R-:W-:Y:S01]  /*9960*/  IMAD R25, R0.reuse, 0x2, R28 ;  /* 0x0000000200197824 */ /* 0x040fe200078e021c */
[----:B-----5:R-:W-:Y:S01]  /*9970*/  UIMAD UR8, UR10, UR8, URZ ;  /* 0x000000080a0872a4 */ /* 0x020fe2000f8e023f */
[----:B------:R-:W-:Y:S01]  /*9980*/  FFMA R181, R181, 0.69314718246459960938, R10 ;  /* 0x3f317218b5b57823 */ /* 0x000fe2000000000a */
[----:B----4-:R-:W-:Y:S02]  /*9990*/  IMAD R243, R243, 0x80, R244 ;  /* 0x00000080f3f37824 */ /* 0x010fe400078e02f4 */
[C---:B------:R-:W-:Y:S02]  /*99a0*/  IMAD R37, R0.reuse, 0x2, R25 ;  /* 0x0000000200257824 */ /* 0x040fe400078e0219 */
[----:B------:R-:W-:Y:S01]  /*99b0*/  IMAD R126, R243, UR9, RZ ;  /* 0x00000009f37e7c24 */ /* 0x000fe2000f8e02ff */
[----:B------:R-:W-:Y:S01]  /*99c0*/  USHF.L.U32 UR9, UR8, 0x1, URZ ;  /* 0x0000000108097899 */ /* 0x000fe2000800063f */
[----:B------:R-:W-:Y:S02]  /*99d0*/  IMAD R41, R0, 0x2, R37 ;  /* 0x0000000200297824 */ /* 0x000fe400078e0225 */
[----:B------:R-:W-:-:S02]  /*99e0*/  IMAD.SHL.U32 R123, R126, 0x2, RZ ;  /* 0x000000027e7b7824 */ /* 0x000fc400078e00ff */
[C---:B------:R-:W-:Y:S01]  /*99f0*/  IMAD R48, R0.reuse, 0x2, R41 ;  /* 0x0000000200307824 */ /* 0x040fe200078e0229 */
[----:B------:R-:W-:Y:S01]  /*9a00*/  STSM.16.M88.4 [R47], R76 ;  /* 0x0000004c2f007844 */ /* 0x000fe20000000200 */
[----:B------:R-:W-:Y:S02]  /*9a10*/  BAR.SYNC.DEFER_BLOCKING 0x0 ;  /* 0x0000000000007b1d */ /* 0x000fe40000010000 */
[----:B------:R-:W-:Y:S01]  /*9a20*/  IMAD R49, R0, 0x2, R48 ;  /* 0x0000000200317824 */ /* 0x000fe200078e0230 */
[----:B0-----:R-:W-:Y:S01]  /*9a30*/  IADD3 R123, P2, P3, R123, UR9, R110 ;  /* 0x000000097b7b7c10 */ /* 0x001fe2000fb5e06e */
[----:B------:R-:W-:Y:S01]  /*9a40*/  UIMAD.WIDE UR8, UR8, 0x2, URZ ;  /* 0x00000002080878a5 */ /* 0x000fe2000f8e023f */
[----:B------:R-:W-:-:S04]  /*9a50*/  IMAD.HI R110, R126, 0x2, RZ ;  /* 0x000000027e6e7827 */ /* 0x000fc800078e02ff */
[----:B------:R-:W-:Y:S01]  /*9a60*/  IMAD R7, R0, 0x2, R49 ;  /* 0x0000000200077824 */ /* 0x000fe200078e0231 */
[----:B------:R-:W-:Y:S01]  /*9a70*/  IADD3.X R127, R110, UR9, R111, P2, P3 ;  /* 0x000000096e7f7c10 */ /* 0x000fe200097e646f */
[----:B------:R-:W-:Y:S01]  /*9a80*/  ULDC UR8, c[0x0][0x27c] ;  /* 0x00009f0000087ab9 */ /* 0x000fe20000000800 */
[----:B------:R-:W-:Y:S01]  /*9a90*/  F2FP.BF16.F32.PACK_AB R110, R150, R146 ;  /* 0x00000092966e723e */ /* 0x000fe200000010ff */
[C---:B------:R-:W-:Y:S01]  /*9aa0*/  IMAD R152, R0.reuse, 0x2, R7 ;  /* 0x0000000200987824 */ /* 0x040fe200078e0207 */
[----:B------:R-:W-:Y:S01]  /*9ab0*/  F2FP.BF16.F32.PACK_AB R111, R151, R147 ;  /* 0x00000093976f723e */ /* 0x000fe200000010ff */
[----:B------:R-:W-:Y:S02]  /*9ac0*/  UIMAD UR8, UR10, UR8, URZ ;  /* 0x000000080a0872a4 */ /* 0x000fe4000f8e023f */
[----:B------:R-:W-:Y:S02]  /*9ad0*/  IMAD R26, R0, 0x2, R152 ;  /* 0x00000002001a7824 */ /* 0x000fe400078e0298 */
[----:B------:R-:W-:-:S02]  /*9ae0*/  USHF.L.U32 UR10, UR8, 0x2, URZ ;  /* 0x00000002080a7899 */ /* 0x000fc4000800063f */
[C---:B------:R-:W-:Y:S01]  /*9af0*/  IMAD R149, R0.reuse, 0x2, R26 ;  /* 0x0000000200957824 */ /* 0x040fe200078e021a */
[----:B------:R-:W-:Y:S01]  /*9b00*/  UIMAD.WIDE UR8, UR8, 0x4, URZ ;  /* 0x00000004080878a5 */ /* 0x000fe2000f8e023f */
[----:B------:R-:W0:Y:S02]  /*9b10*/  LDS.128 R72, [R180] ;  /* 0x00000000b4487984 */ /* 0x000e240000000c00 */
[C---:B------:R-:W-:Y:S01]  /*9b20*/  IMAD R148, R0.reuse, 0x2, R149 ;  /* 0x0000000200947824 */ /* 0x040fe200078e0295 */
[----:B------:R-:W-:Y:S03]  /*9b30*/  BAR.SYNC.DEFER_BLOCKING 0x0 ;  /* 0x0000000000007b1d */ /* 0x000fe60000010000 */
[----:B------:R-:W-:-:S04]  /*9b40*/  IMAD R51, R0, 0x2, R148 ;  /* 0x0000000200337824 */ /* 0x000fc800078e0294 */
[----:B------:R-:W-:-:S04]  /*9b50*/  IMAD R50, R0, 0x2, R51 ;  /* 0x0000000200327824 */ /* 0x000fc800078e0233 */
[----:B------:R-:W-:-:S04]  /*9b60*/  IMAD R153, R0, 0x2, R50 ;  /* 0x0000000200997824 */ /* 0x000fc800078e0232 */
[----:B------:R-:W-:-:S04]  /*9b70*/  IMAD R154, R0, 0x2, R153 ;  /* 0x00000002009a7824 */ /* 0x000fc800078e0299 */
[----:B------:R-:W-:-:S04]  /*9b80*/  IMAD R157, R0, 0x2, R154 ;  /* 0x00000002009d7824 */ /* 0x000fc800078e029a */
[C---:B------:R-:W-:Y:S01]  /*9b90*/  IMAD R155, R0.reuse, 0x2, R157 ;  /* 0x00000002009b7824 */ /* 0x040fe200078e029d */
[----:B------:R-:W-:Y:S03]  /*9ba0*/  STSM.16.M88.4 [R47], R80 ;  /* 0x000000502f007844 */ /* 0x000fe60000000200 */
        /* <DEDUP_REMOVED lines=8> */
[----:B------:R-:W4:Y:S03]  /*9c30*/  LDS.128 R76, [R180] ;  /* 0x00000000b44c7984 */ /* 0x000f260000000c00 */
        /* <DEDUP_REMOVED lines=17> */
[----:B------:R-:W5:Y:S03]  /*9d50*/  LDS.128 R80, [R180] ;  /* 0x00000000b4507984 */ /* 0x000f660000000c00 */
        /* <DEDUP_REMOVED lines=9> */
[----:B------:R-:W-:Y:S01]  /*9df0*/  IMAD R126, R0, 0x2, R125 ;  /* 0x00000002007e7824 */ /* 0x000fe200078e027d */
[----:B------:R-:W-:Y:S06]  /*9e00*/  BAR.SYNC.DEFER_BLOCKING 0x0 ;  /* 0x0000000000007b1d */ /* 0x000fec0000010000 */
[----:B------:R-:W5:Y:S02]  /*9e10*/  LDS.128 R84, [R180] ;  /* 0x00000000b4547984 */ /* 0x000f640000000c00 */
[----:B------:R-:W-:Y:S06]  /*9e20*/  BAR.SYNC.DEFER_BLOCKING 0x0 ;  /* 0x0000000000007b1d */ /* 0x000fec0000010000 */
[----:B------:R-:W-:Y:S02]  /*9e30*/  STSM.16.M88.4 [R47], R92 ;  /* 0x0000005c2f007844 */ /* 0x000fe40000000200 */
[----:B------:R-:W-:Y:S06]  /*9e40*/  BAR.SYNC.DEFER_BLOCKING 0x0 ;  /* 0x0000000000007b1d */ /* 0x000fec0000010000 */
[----:B------:R-:W-:Y:S02]  /*9e50*/  LDS.128 R88, [R180] ;  /* 0x00000000b4587984 */ /* 0x000fe40000000c00 */
[----:B------:R-:W-:Y:S06]  /*9e60*/  BAR.SYNC.DEFER_BLOCKING 0x0 ;  /* 0x0000000000007b1d */ /* 0x000fec0000010000 */
[----:B------:R-:W-:Y:S02]  /*9e70*/  STSM.16.M88.4 [R47], R96 ;  /* 0x000000602f007844 */ /* 0x000fe40000000200 */
[----:B------:R-:W-:Y:S06]  /*9e80*/  BAR.SYNC.DEFER_BLOCKING 0x0 ;  /* 0x0000000000007b1d */ /* 0x000fec0000010000 */
[----:B------:R-:W5:Y:S02]  /*9e90*/  LDS.128 R92, [R180] ;  /* 0x00000000b45c7984 */ /* 0x000f640000000c00 */
[----:B------:R-:W-:Y:S06]  /*9ea0*/  BAR.SYNC.DEFER_BLOCKING 0x0 ;  /* 0x0000000000007b1d */ /* 0x000fec0000010000 */
[----:B------:R1:W-:Y:S02]  /*9eb0*/  STSM.16.M88.4 [R47], R104 ;  /* 0x000000682f007844 */ /* 0x0003e40000000200 */
[----:B------:R-:W-:Y:S01]  /*9ec0*/  BAR.SYNC.DEFER_BLOCKING 0x0 ;  /* 0x0000000000007b1d */ /* 0x000fe20000010000 */
[----:B-1----:R-:W-:-:S02]  /*9ed0*/  F2FP.BF16.F32.PACK_AB R104, R132, R128 ;  /* 0x000000808468723e */ /* 0x002fc400000010ff */
[----:B------:R-:W-:Y:S02]  /*9ee0*/  F2FP.BF16.F32.PACK_AB R105, R133, R129 ;  /* 0x000000818569723e */ /* 0x000fe400000010ff */
[----:B------:R-:W-:Y:S01]  /*9ef0*/  F2FP.BF16.F32.PACK_AB R106, R134, R130 ;  /* 0x00000082866a723e */ /* 0x000fe200000010ff */
[C---:B------:R-:W-:Y:S01]  /*9f00*/  IMAD R134, R0.reuse, 0x2, R126 ;  /* 0x0000000200867824 */ /* 0x040fe200078e027e */
[----:B------:R-:W-:Y:S02]  /*9f10*/  F2FP.BF16.F32.PACK_AB R107, R135, R131 ;  /* 0x00000083876b723e */ /* 0x000fe400000010ff */
[-C--:B------:R-:W-:Y:S01]  /*9f20*/  LEA R128, P2, R195, R123.reuse, 0x1 ;  /* 0x0000007bc3807211 */ /* 0x080fe200078408ff */
[----:B------:R-:W-:Y:S01]  /*9f30*/  IMAD R135, R0, 0x2, R134 ;  /* 0x0000000200877824 */ /* 0x000fe200078e0286 */
[-C--:B------:R-:W-:Y:S01]  /*9f40*/  LEA R130, P3, R2, R123.reuse, 0x1 ;  /* 0x0000007b02827211 */ /* 0x080fe200078608ff */
[----:B------:R-:W-:Y:S01]  /*9f50*/  LDS.128 R96, [R180] ;  /* 0x00000000b4607984 */ /* 0x000fe20000000c00 */
[----:B------:R-:W-:Y:S01]  /*9f60*/  BAR.SYNC.DEFER_BLOCKING 0x0 ;  /* 0x0000000000007b1d */ /* 0x000fe20000010000 */
[----:B------:R-:W-:-:S02]  /*9f70*/  LEA R132, P4, R3, R123, 0x1 ;  /* 0x0000007b03847211 */ /* 0x000fc400078808ff */
[-C--:B------:R-:W-:Y:S02]  /*9f80*/  LEA.HI.X.SX32 R129, R195, R127.reuse, 0x1, P2 ;  /* 0x0000007fc3817211 */ /* 0x080fe400010f0eff */
[-C--:B------:R-:W-:Y:S02]  /*9f90*/  LEA.HI.X.SX32 R131, R2, R127.reuse, 0x1, P3 ;  /* 0x0000007f02837211 */ /* 0x080fe400018f0eff */
[----:B------:R-:W-:Y:S01]  /*9fa0*/  LEA.HI.X.SX32 R133, R3, R127, 0x1, P4 ;  /* 0x0000007f03857211 */ /* 0x000fe200020f0eff */
[----:B------:R-:W-:Y:S01]  /*9fb0*/  STSM.16.M88.4 [R47], R100 ;  /* 0x000000642f007844 */ /* 0x000fe20000000200 */
[----:B------:R-:W-:Y:S06]  /*9fc0*/  BAR.SYNC.DEFER_BLOCKING 0x0 ;  /* 0x0000000000007b1d */ /* 0x000fec0000010000 */
[----:B------:R-:W1:Y:S02]  /*9fd0*/  LDS.128 R100, [R180] ;  /* 0x00000000b4647984 */ /* 0x000e640000000c00 */
[----:B------:R-:W-:Y:S06]  /*9fe0*/  BAR.SYNC.DEFER_BLOCKING 0x0 ;  /* 0x0000000000007b1d */ /* 0x000fec0000010000 */
[----:B------:R-:W-:Y:S02]  /*9ff0*/  STSM.16.M88.4 [R47], R104 ;  /* 0x000000682f007844 */ /* 0x000fe40000000200 */
[----:B------:R-:W-:Y:S06]  /*a000*/  BAR.SYNC.DEFER_BLOCKING 0x0 ;  /* 0x0000000000007b1d */ /* 0x000fec0000010000 */
[----:B------:R-:W-:Y:S02]  /*a010*/  LDS.128 R104, [R180] ;  /* 0x00000000b4687984 */ /* 0x000fe40000000c00 */
[----:B------:R-:W-:Y:S06]  /*a020*/  BAR.SYNC.DEFER_BLOCKING 0x0 ;  /* 0x0000000000007b1d */ /* 0x000fec0000010000 */
[----:B------:R-:W-:Y:S02]  /*a030*/  STSM.16.M88.4 [R47], R112 ;  /* 0x000000702f007844 */ /* 0x000fe40000000200 */
[----:B------:R-:W-:Y:S06]  /*a040*/  BAR.SYNC.DEFER_BLOCKING 0x0 ;  /* 0x0000000000007b1d */ /* 0x000fec0000010000 */
[----:B------:R-:W1:Y:S02]  /*a050*/  LDS.128 R112, [R180] ;  /* 0x00000000b4707984 */ /* 0x000e640000000c00 */
[----:B------:R-:W-:Y:S06]  /*a060*/  BAR.SYNC.DEFER_BLOCKING 0x0 ;  /* 0x0000000000007b1d */ /* 0x000fec0000010000 */
[----:B------:R2:W-:Y:S02]  /*a070*/  STSM.16.M88.4 [R47], R108 ;  /* 0x0000006c2f007844 */ /* 0x0005e40000000200 */
[----:B------:R-:W-:Y:S01]  /*a080*/  BAR.SYNC.DEFER_BLOCKING 0x0 ;  /* 0x0000000000007b1d */ /* 0x000fe20000010000 */
[-C--:B--2---:R-:W-:Y:S01]  /*a090*/  LEA R108, P2, R4, R123.reuse, 0x1 ;  /* 0x0000007b046c7211 */ /* 0x084fe200078408ff */
[----:B------:R-:W-:Y:S01]  /*a0a0*/  IMAD R47, R0, 0x2, R135 ;  /* 0x00000002002f7824 */ /* 0x000fe200078e0287 */
[----:B------:R-:W-:-:S02]  /*a0b0*/  LEA R110, P3, R194, R123, 0x1 ;  /* 0x0000007bc26e7211 */ /* 0x000fc400078608ff */
[----:B------:R-:W-:Y:S01]  /*a0c0*/  LEA.HI.X.SX32 R109, R4, R127, 0x1, P2 ;  /* 0x0000007f046d7211 */ /* 0x000fe200010f0eff */
[----:B------:R-:W-:Y:S01]  /*a0d0*/  IMAD R2, R0, 0x2, R47 ;  /* 0x0000000200027824 */ /* 0x000fe200078e022f */
[C---:B------:R-:W-:Y:S02]  /*a0e0*/  LEA R4, P2, R5.reuse, R123, 0x1 ;  /* 0x0000007b05047211 */ /* 0x040fe400078408ff */
[-C--:B------:R-:W-:Y:S01]  /*a0f0*/  LEA.HI.X.SX32 R111, R194, R127.reuse, 0x1, P3 ;  /* 0x0000007fc26f7211 */ /* 0x080fe200018f0eff */
[----:B------:R-:W-:Y:S01]  /*a100*/  IMAD R3, R0, 0x2, R2 ;  /* 0x0000000200037824 */ /* 0x000fe200078e0202 */
[----:B------:R-:W-:Y:S01]  /*a110*/  LEA.HI.X.SX32 R5, R5, R127, 0x1, P2 ;  /* 0x0000007f05057211 */ /* 0x000fe200010f0eff */
[----:B------:R2:W-:Y:S04]  /*a120*/  STG.E.U16 desc[UR6][R128.64], R52 ;  /* 0x0000003480007986 */ /* 0x0005e8000c101506 */
[----:B------:R3:W-:Y:S04]  /*a130*/  STG.E.U16 desc[UR6][R130.64], R53 ;  /* 0x0000003582007986 */ /* 0x0007e8000c101506 */
[----:B------:R0:W-:Y:S01]  /*a140*/  STG.E.U16 desc[UR6][R132.64], R54 ;  /* 0x0000003684007986 */ /* 0x0001e2000c101506 */
[----:B--2---:R-:W-:-:S03]  /*a150*/  PRMT R129, R52, 0x7632, R129 ;  /* 0x0000763234817816 */ /* 0x004fc60000000081 */
[----:B------:R2:W-:Y:S01]  /*a160*/  STG.E.U16 desc[UR6][R108.64], R55 ;  /* 0x000000376c007986 */ /* 0x0005e2000c101506 */
[C---:B------:R-:W-:Y:S01]  /*a170*/  IMAD R52, R0.reuse, 0x2, R3 ;  /* 0x0000000200347824 */ /* 0x040fe200078e0203 */
[----:B---3--:R-:W-:Y:S02]  /*a180*/  PRMT R131, R53, 0x7632, R131 ;  /* 0x0000763235837816 */ /* 0x008fe40000000083 */
[----:B------:R3:W-:Y:S01]  /*a190*/  STG.E.U16 desc[UR6][R110.64], R129 ;  /* 0x000000816e007986 */ /* 0x0007e2000c101506 */
[----:B------:R-:W-:Y:S01]  /*a1a0*/  PRMT R130, R55, 0x7632, R130 ;  /* 0x0000763237827816 */ /* 0x000fe20000000082 */
[----:B------:R-:W-:Y:S01]  /*a1b0*/  IMAD R53, R0, 0x2, R52 ;  /* 0x0000000200357824 */ /* 0x000fe200078e0234 */
[----:B0-----:R-:W-:Y:S01]  /*a1c0*/  PRMT R133, R54, 0x7632, R133 ;  /* 0x0000763236857816 */ /* 0x001fe20000000085 */
[----:B------:R0:W-:Y:S01]  /*a1d0*/  STG.E.U16 desc[UR6][R4.64], R131 ;  /* 0x0000008304007986 */ /* 0x0001e2000c101506 */
[----:B------:R-:W-:Y:S01]  /*a1e0*/  LEA R54, P3, R6, R123, 0x1 ;  /* 0x0000007b06367211 */ /* 0x000fe200078608ff */
[----:B--2---:R-:W-:-:S03]  /*a1f0*/  IMAD R108, R0, 0x2, R53 ;  /* 0x00000002006c7824 */ /* 0x004fc600078e0235 */
[----:B------:R-:W-:Y:S02]  /*a200*/  LEA.HI.X.SX32 R55, R6, R127, 0x1, P3 ;  /* 0x0000007f06377211 */ /* 0x000fe400018f0eff */
[-C--:B---3--:R-:W-:Y:S01]  /*a210*/  LEA R110, P4, R13, R123.reuse, 0x1 ;  /* 0x0000007b0d6e7211 */ /* 0x088fe200078808ff */
[----:B------:R-:W-:Y:S02]  /*a220*/  IMAD R109, R0, 0x2, R108 ;  /* 0x00000002006d7824 */ /* 0x000fe400078e026c */
[----:B------:R2:W-:Y:S01]  /*a230*/  STG.E.U16 desc[UR6][R54.64], R133 ;  /* 0x0000008536007986 */ /* 0x0005e2000c101506 */
[----:B------:R-:W-:Y:S02]  /*a240*/  PRMT R129, R57, 0x7632, R129 ;  /* 0x0000763239817816 */ /* 0x000fe40000000081 */
[----:B0-----:R-:W-:Y:S01]  /*a250*/  LEA R4, P2, R8, R123, 0x1 ;  /* 0x0000007b08047211 */ /* 0x001fe200078408ff */
[----:B------:R-:W-:Y:S01]  /*a260*/  IMAD R6, R0, 0x2, R109 ;  /* 0x0000000200067824 */ /* 0x000fe200078e026d */
[----:B------:R-:W-:-:S02]  /*a270*/  LEA.HI.X.SX32 R111, R13, R127, 0x1, P4 ;  /* 0x0000007f0d6f7211 */ /* 0x000fc400020f0eff */
[----:B------:R-:W-:Y:S01]  /*a280*/  LEA.HI.X.SX32 R5, R8, R127, 0x1, P2 ;  /* 0x0000007f08057211 */ /* 0x000fe200010f0eff */
[----:B------:R-:W-:Y:S01]  /*a290*/  IMAD R128, R0, 0x2, R6 ;  /* 0x0000000200807824 */ /* 0x000fe200078e0206 */
[CC--:B------:R-:W-:Y:S02]  /*a2a0*/  LEA R8, P2, R12.reuse, R123.reuse, 0x1 ;  /* 0x0000007b0c087211 */ /* 0x0c0fe400078408ff */
[C---:B--2---:R-:W-:Y:S01]  /*a2b0*/  LEA R54, P3, R9.reuse, R123, 0x1 ;  /* 0x0000007b09367211 */ /* 0x044fe200078608ff */
[----:B------:R0:W-:Y:S03]  /*a2c0*/  STG.E.U16 desc[UR6][R4.64], R130 ;  /* 0x0000008204007986 */ /* 0x0001e6000c101506 */
[-C--:B------:R-:W-:Y:S02]  /*a2d0*/  LEA.HI.X.SX32 R55, R9, R127.reuse, 0x1, P3 ;  /* 0x0000007f09377211 */ /* 0x080fe400018f0eff */
[----:B------:R-:W-:-:S02]  /*a2e0*/  LEA.HI.X.SX32 R9, R12, R127, 0x1, P2 ;  /* 0x0000007f0c097211 */ /* 0x000fc400010f0eff */
[C---:B------:R-:W-:Y:S01]  /*a2f0*/  LEA R12, P2, R14.reuse, R123, 0x1 ;  /* 0x0000007b0e0c7211 */ /* 0x040fe200078408ff */
[----:B------:R2:W-:Y:S03]  /*a300*/  STG.E.U16 desc[UR6][R54.64], R56 ;  /* 0x0000003836007986 */ /* 0x0005e6000c101506 */
[----:B------:R-:W-:Y:S01]  /*a310*/  LEA.HI.X.SX32 R13, R14, R127, 0x1, P2 ;  /* 0x0000007f0e0d7211 */ /* 0x000fe200010f0eff */
[----:B------:R3:W-:Y:S01]  /*a320*/  STG.E.U16 desc[UR6][R8.64], R57 ;  /* 0x0000003908007986 */ /* 0x0007e2000c101506 */
[----:B0-----:R-:W-:Y:S01]  /*a330*/  PRMT R130, R58, 0x7632, R130 ;  /* 0x000076323a827816 */ /* 0x001fe20000000082 */
[----:B------:R-:W-:Y:S01]  /*a340*/  IMAD R4, R0, 0x2, R128 ;  /* 0x0000000200047824 */ /* 0x000fe200078e0280 */
[-C--:B------:R-:W-:Y:S01]  /*a350*/  LEA R14, P2, R16, R123.reuse, 0x1 ;  /* 0x0000007b100e7211 */ /* 0x080fe200078408ff */
[----:B------:R0:W-:Y:S02]  /*a360*/  STG.E.U16 desc[UR6][R110.64], R58 ;  /* 0x0000003a6e007986 */ /* 0x0001e4000c101506 */
[C---:B------:R-:W-:Y:S01]  /*a370*/  IMAD R5, R0.reuse, 0x2, R4 ;  /* 0x0000000200057824 */ /* 0x040fe200078e0204 */
[C---:B--2---:R-:W-:Y:S01]  /*a380*/  LEA R54, P3, R15.reuse, R123, 0x1 ;  /* 0x0000007b0f367211 */ /* 0x044fe200078608ff */
[----:B------:R2:W-:Y:S03]  /*a390*/  STG.E.U16 desc[UR6][R12.64], R59 ;  /* 0x0000003b0c007986 */ /* 0x0005e6000c101506 */
[----:B------:R-:W-:Y:S01]  /*a3a0*/  LEA.HI.X.SX32 R55, R15, R127, 0x1, P3 ;  /* 0x0000007f0f377211 */ /* 0x000fe200018f0eff */
[----:B---3--:R-:W-:Y:S01]  /*a3b0*/  IMAD R8, R0, 0x2, R5 ;  /* 0x0000000200087824 */ /* 0x008fe200078e0205 */
[----:B------:R-:W-:-:S02]  /*a3c0*/  PRMT R57, R59, 0x7632, R57 ;  /* 0x000076323b397816 */ /* 0x000fc40000000039 */
[----:B0-----:R-:W-:Y:S01]  /*a3d0*/  PRMT R111, R56, 0x7632, R111 ;  /* 0x00007632386f7816 */ /* 0x001fe2000000006f */
[----:B------:R-:W-:Y:S01]  /*a3e0*/  IMAD R9, R0, 0x2, R8 ;  /* 0x0000000200097824 */ /* 0x000fe200078e0208 */
[C---:B------:R-:W-:Y:S02]  /*a3f0*/  LEA R58, P3, R17.reuse, R123, 0x1 ;  /* 0x0000007b113a7211 */ /* 0x040fe400078608ff */
[-C--:B------:R-:W-:Y:S01]  /*a400*/  LEA.HI.X.SX32 R15, R16, R127.reuse, 0x1, P2 ;  /* 0x0000007f100f7211 */ /* 0x080fe200010f0eff */
[----:B------:R0:W-:Y:S01]  /*a410*/  STG.E.U16 desc[UR6][R54.64], R111 ;  /* 0x0000006f36007986 */ /* 0x0001e2000c101506 */
[----:B--2---:R-:W-:Y:S01]  /*a420*/  LEA.HI.X.SX32 R59, R17, R127, 0x1, P3 ;  /* 0x0000007f113b7211 */ /* 0x004fe200018f0eff */
[----:B------:R-:W-:Y:S01]  /*a430*/  IMAD R56, R0, 0x2, R9 ;  /* 0x0000000200387824 */ /* 0x000fe200078e0209 */
[----:B------:R-:W-:Y:S01]  /*a440*/  LEA R16, P2, R18, R123, 0x1 ;  /* 0x0000007b12107211 */ /* 0x000fe200078408ff */
[----:B------:R2:W-:Y:S01]  /*a450*/  STG.E.U16 desc[UR6][R14.64], R129 ;  /* 0x000000810e007986 */ /* 0x0005e2000c101506 */
[----:B------:R-:W-:Y:S01]  /*a460*/  PRMT R110, R60, 0x7632, R110 ;  /* 0x000076323c6e7816 */ /* 0x000fe2000000006e */
[----:B------:R-:W-:Y:S01]  /*a470*/  IMAD R12, R0, 0x2, R56 ;  /* 0x00000002000c7824 */ /* 0x000fe200078e0238 */
[----:B------:R-:W-:Y:S01]  /*a480*/  LEA.HI.X.SX32 R17, R18, R127, 0x1, P2 ;  /* 0x0000007f12117211 */ /* 0x000fe200010f0eff */
[----:B------:R3:W-:Y:S01]  /*a490*/  STG.E.U16 desc[UR6][R58.64], R130 ;  /* 0x000000823a007986 */ /* 0x0007e2000c101506 */
[-C--:B------:R-:W-:Y:S01]  /*a4a0*/  LEA R18, P2, R20, R123.reuse, 0x1 ;  /* 0x0000007b14127211 */ /* 0x080fe200078408ff */
[----:B------:R-:W-:Y:S01]  /*a4b0*/  IMAD R13, R0, 0x2, R12 ;  /* 0x00000002000d7824 */ /* 0x000fe200078e020c */
[----:B0-----:R-:W-:Y:S01]  /*a4c0*/  LEA R54, P3, R19, R123, 0x1 ;  /* 0x0000007b13367211 */ /* 0x001fe200078608ff */
[----:B------:R0:W-:Y:S01]  /*a4d0*/  STG.E.U16 desc[UR6][R16.64], R57 ;  /* 0x0000003910007986 */ /* 0x0001e2000c101506 */
[----:B------:R-:W-:-:S02]  /*a4e0*/  PRMT R111, R62, 0x7632, R111 ;  /* 0x000076323e6f7816 */ /* 0x000fc4000000006f */
[-C--:B------:R-:W-:Y:S01]  /*a4f0*/  LEA.HI.X.SX32 R55, R19, R127.reuse, 0x1, P3 ;  /* 0x0000007f13377211 */ /* 0x080fe200018f0eff */
[----:B--2---:R-:W-:Y:S01]  /*a500*/  IMAD R14, R0, 0x2, R13 ;  /* 0x00000002000e7824 */ /* 0x004fe200078e020d */
[----:B------:R-:W-:Y:S02]  /*a510*/  LEA.HI.X.SX32 R19, R20, R127, 0x1, P2 ;  /* 0x0000007f14137211 */ /* 0x000fe400010f0eff */
[C---:B---3--:R-:W-:Y:S01]  /*a520*/  LEA R58, P4, R21.reuse, R123, 0x1 ;  /* 0x0000007b153a7211 */ /* 0x048fe200078808ff */
[----:B------:R2:W-:Y:S01]  /*a530*/  STG.E.U16 desc[UR6][R54.64], R60 ;  /* 0x0000003c36007986 */ /* 0x0005e2000c101506 */
[C---:B------:R-:W-:Y:S02]  /*a540*/  IMAD R15, R0.reuse, 0x2, R14 ;  /* 0x00000002000f7824 */ /* 0x040fe400078e020e */
[----:B------:R-:W-:Y:S01]  /*a550*/  LEA.HI.X.SX32 R59, R21, R127, 0x1, P4 ;  /* 0x0000007f153b7211 */ /* 0x000fe200020f0eff */
[----:B------:R3:W-:Y:S01]  /*a560*/  STG.E.U16 desc[UR6][R18.64], R61 ;  /* 0x0000003d12007986 */ /* 0x0007e2000c101506 */
[----:B0-----:R-:W-:Y:S01]  /*a570*/  PRMT R57, R61, 0x7632, R57 ;  /* 0x000076323d397816 */ /* 0x001fe20000000039 */
[----:B------:R-:W-:-:S02]  /*a580*/  IMAD R16, R0, 0x2, R15 ;  /* 0x0000000200107824 */ /* 0x000fc400078e020f */
[----:B------:R0:W-:Y:S02]  /*a590*/  STG.E.U16 desc[UR6][R58.64], R62 ;  /* 0x0000003e3a007986 */ /* 0x0001e4000c101506 */
[----:B------:R-:W-:Y:S01]  /*a5a0*/  IMAD R17, R0, 0x2, R16 ;  /* 0x0000000200117824 */ /* 0x000fe200078e0210 */
[----:B--2---:R-:W-:-:S04]  /*a5b0*/  LEA R54, P2, R22, R123, 0x1 ;  /* 0x0000007b16367211 */ /* 0x004fc800078408ff */
[----:B------:R-:W-:Y:S01]  /*a5c0*/  LEA.HI.X.SX32 R55, R22, R127, 0x1, P2 ;  /* 0x0000007f16377211 */ /* 0x000fe200010f0eff */
[----:B---3--:R-:W-:Y:S01]  /*a5d0*/  IMAD R18, R0, 0x2, R17 ;  /* 0x0000000200127824 */ /* 0x008fe200078e0211 */
[-C--:B------:R-:W-:Y:S02]  /*a5e0*/  LEA R22, P2, R24, R123.reuse, 0x1 ;  /* 0x0000007b18167211 */ /* 0x080fe400078408ff */
[----:B0-----:R-:W-:Y:S01]  /*a5f0*/  LEA R58, P3, R23, R123, 0x1 ;  /* 0x0000007b173a7211 */ /* 0x001fe200078608ff */
[----:B------:R0:W-:Y:S01]  /*a600*/  STG.E.U16 desc[UR6][R54.64], R63 ;  /* 0x0000003f36007986 */ /* 0x0001e2000c101506 */
[----:B------:R-:W-:Y:S01]  /*a610*/  PRMT R61, R63, 0x7632, R61 ;  /* 0x000076323f3d7816 */ /* 0x000fe2000000003d */
[----:B------:R-:W-:Y:S01]  /*a620*/  IMAD R19, R0, 0x2, R18 ;  /* 0x0000000200137824 */ /* 0x000fe200078e0212 */
[-C--:B------:R-:W-:Y:S02]  /*a630*/  LEA.HI.X.SX32 R59, R23, R127.reuse, 0x1, P3 ;  /* 0x0000007f173b7211 */ /* 0x080fe400018f0eff */
[----:B------:R-:W-:Y:S01]  /*a640*/  LEA.HI.X.SX32 R23, R24, R127, 0x1, P2 ;  /* 0x0000007f18177211 */ /* 0x000fe200010f0eff */
[----:B------:R-:W-:-:S02]  /*a650*/  IMAD R20, R0, 0x2, R19 ;  /* 0x0000000200147824 */ /* 0x000fc400078e0213 */
[----:B------:R2:W-:Y:S02]  /*a660*/  STG.E.U16 desc[UR6][R58.64], R110 ;  /* 0x0000006e3a007986 */ /* 0x0005e4000c101506 */
[C---:B------:R-:W-:Y:S01]  /*a670*/  IMAD R21, R0.reuse, 0x2, R20 ;  /* 0x0000000200157824 */ /* 0x040fe200078e0214 */
[----:B0-----:R-:W-:Y:S01]  /*a680*/  LEA R54, P3, R27, R123, 0x1 ;  /* 0x0000007b1b367211 */ /* 0x001fe200078608ff */
[----:B------:R0:W-:Y:S01]  /*a690*/  STG.E.U16 desc[UR6][R22.64], R57 ;  /* 0x0000003916007986 */ /* 0x0001e2000c101506 */
[----:B------:R-:W-:Y:S01]  /*a6a0*/  PRMT R63, R65, 0x7632, R63 ;  /* 0x00007632413f7816 */ /* 0x000fe2000000003f */
[----:B------:R-:W-:Y:S01]  /*a6b0*/  IMAD R24, R0, 0x2, R21 ;  /* 0x0000000200187824 */ /* 0x000fe200078e0215 */
[----:B------:R-:W-:Y:S02]  /*a6c0*/  LEA.HI.X.SX32 R55, R27, R127, 0x1, P3 ;  /* 0x0000007f1b377211 */ /* 0x000fe400018f0eff */
[----:B--2---:R-:W-:-:S03]  /*a6d0*/  LEA R58, P2, R30, R123, 0x1 ;  /* 0x0000007b1e3a7211 */ /* 0x004fc600078408ff */
[----:B------:R2:W-:Y:S01]  /*a6e0*/  STG.E.U16 desc[UR6][R54.64], R111 ;  /* 0x0000006f36007986 */ /* 0x0005e2000c101506 */
[----:B------:R-:W-:Y:S01]  /*a6f0*/  LEA.HI.X.SX32 R59, R30, R127, 0x1, P2 ;  /* 0x0000007f1e3b7211 */ /* 0x000fe200010f0eff */
[----:B0-----:R-:W-:Y:S01]  /*a700*/  IMAD R22, R0, 0x2, R24 ;  /* 0x0000000200167824 */ /* 0x001fe200078e0218 */
[-C--:B------:R-:W-:Y:S02]  /*a710*/  LEA R60, P2, R34, R123.reuse, 0x1 ;  /* 0x0000007b223c7211 */ /* 0x080fe400078408ff */
[-C--:B------:R-:W-:Y:S01]  /*a720*/  LEA R30, P4, R35, R123.reuse, 0x1 ;  /* 0x0000007b231e7211 */ /* 0x080fe200078808ff */
[----:B------:R0:W-:Y:S01]  /*a730*/  STG.E.U16 desc[UR6][R58.64], R61 ;  /* 0x0000003d3a007986 */ /* 0x0001e2000c101506 */
[----:B------:R-:W-:Y:S01]  /*a740*/  PRMT R57, R64, 0x7632, R57 ;  /* 0x0000763240397816 */ /* 0x000fe20000000039 */
[----:B------:R-:W-:Y:S01]  /*a750*/  IMAD R23, R0, 0x2, R22 ;  /* 0x0000000200177824 */ /* 0x000fe200078e0216 */
[----:B--2---:R-:W-:-:S03]  /*a760*/  LEA R54, P3, R31, R123, 0x1 ;  /* 0x0000007b1f367211 */ /* 0x004fc600078608ff */
[----:B------:R-:W-:Y:S01]  /*a770*/  IMAD R27, R0, 0x2, R23 ;  /* 0x00000002001b7824 */ /* 0x000fe200078e0217 */
[-C--:B------:R-:W-:Y:S02]  /*a780*/  LEA.HI.X.SX32 R55, R31, R127.reuse, 0x1, P3 ;  /* 0x0000007f1f377211 */ /* 0x080fe400018f0eff */
[-C--:B------:R-:W-:Y:S02]  /*a790*/  LEA.HI.X.SX32 R31, R35, R127.reuse, 0x1, P4 ;  /* 0x0000007f231f7211 */ /* 0x080fe400020f0eff */
[----:B0-----:R-:W-:Y:S01]  /*a7a0*/  LEA.HI.X.SX32 R61, R34, R127, 0x1, P2 ;  /* 0x0000007f223d7211 */ /* 0x001fe200010f0eff */
[----:B------:R0:W-:Y:S01]  /*a7b0*/  STG.E.U16 desc[UR6][R54.64], R64 ;  /* 0x0000004036007986 */ /* 0x0001e2000c101506 */
[----:B------:R-:W-:Y:S01]  /*a7c0*/  LEA R58, P2, R38, R123, 0x1 ;  /* 0x0000007b263a7211 */ /* 0x000fe200078408ff */
[----:B------:R-:W-:Y:S02]  /*a7d0*/  IMAD R34, R0, 0x2, R27 ;  /* 0x0000000200227824 */ /* 0x000fe400078e021b */
[----:B------:R2:W-:Y:S01]  /*a7e0*/  STG.E.U16 desc[UR6][R60.64], R65 ;  /* 0x000000413c007986 */ /* 0x0005e2000c101506 */
[----:B------:R-:W-:-:S03]  /*a7f0*/  LEA.HI.X.SX32 R59, R38, R127, 0x1, P2 ;  /* 0x0000007f263b7211 */ /* 0x000fc600010f0eff */
[----:B------:R3:W-:Y:S01]  /*a800*/  STG.E.U16 desc[UR6][R30.64], R66 ;  /* 0x000000421e007986 */ /* 0x0007e2000c101506 */
[----:B0-----:R-:W-:-:S03]  /*a810*/  LEA R54, P3, R39, R123, 0x1 ;  /* 0x0000007b27367211 */ /* 0x001fc600078608ff */
[----:B------:R0:W-:Y:S01]  /*a820*/  STG.E.U16 desc[UR6][R58.64], R67 ;  /* 0x000000433a007986 */ /* 0x0001e2000c101506 */
[----:B------:R-:W-:Y:S02]  /*a830*/  PRMT R64, R66, 0x7632, R64 ;  /* 0x0000763242407816 */ /* 0x000fe40000000040 */
[C---:B--2---:R-:W-:Y:S02]  /*a840*/  LEA R60, P2, R42.reuse, R123, 0x1 ;  /* 0x0000007b2a3c7211 */ /* 0x044fe400078408ff */
[-C--:B------:R-:W-:Y:S02]  /*a850*/  LEA.HI.X.SX32 R55, R39, R127.reuse, 0x1, P3 ;  /* 0x0000007f27377211 */ /* 0x080fe400018f0eff */
[----:B------:R-:W-:Y:S01]  /*a860*/  LEA.HI.X.SX32 R61, R42, R127, 0x1, P2 ;  /* 0x0000007f2a3d7211 */ /* 0x000fe200010f0eff */
[C---:B---3--:R-:W-:Y:S01]  /*a870*/  IMAD R30, R0.reuse, 0x2, R34 ;  /* 0x00000002001e7824 */ /* 0x048fe200078e0222 */
[----:B------:R-:W-:Y:S01]  /*a880*/  PRMT R65, R67, 0x7632, R65 ;  /* 0x0000763243417816 */ /* 0x000fe20000000041 */
[----:B------:R2:W-:Y:S01]  /*a890*/  STG.E.U16 desc[UR6][R54.64], R57 ;  /* 0x0000003936007986 */ /* 0x0005e2000c101506 */
[----:B0-----:R-:W-:Y:S01]  /*a8a0*/  LEA R58, P3, R43, R123, 0x1 ;  /* 0x0000007b2b3a7211 */ /* 0x001fe200078608ff */
[----:B------:R-:W-:-:S02]  /*a8b0*/  IMAD R31, R0, 0x2, R30 ;  /* 0x00000002001f7824 */ /* 0x000fc400078e021e */
[----:B------:R0:W-:Y:S01]  /*a8c0*/  STG.E.U16 desc[UR6][R60.64], R63 ;  /* 0x0000003f3c007986 */ /* 0x0001e2000c101506 */
[----:B------:R-:W-:Y:S01]  /*a8d0*/  LEA.HI.X.SX32 R59, R43, R127, 0x1, P3 ;  /* 0x0000007f2b3b7211 */ /* 0x000fe200018f0eff */
[----:B------:R-:W-:-:S04]  /*a8e0*/  IMAD R35, R0, 0x2, R31 ;  /* 0x0000000200237824 */ /* 0x000fc800078e021f */
[----:B------:R3:W-:Y:S01]  /*a8f0*/  STG.E.U16 desc[UR6][R58.64], R64 ;  /* 0x000000403a007986 */ /* 0x0007e2000c101506 */
[-C--:B--2---:R-:W-:Y:S01]  /*a900*/  LEA R54, P3, R45, R123.reuse, 0x1 ;  /* 0x0000007b2d367211 */ /* 0x084fe200078608ff */
[----:B------:R-:W-:Y:S01]  /*a910*/  IMAD R38, R0, 0x2, R35 ;  /* 0x0000000200267824 */ /* 0x000fe200078e0223 */
[----:B0-----:R-:W-:-:S03]  /*a920*/  LEA R60, P2, R46, R123, 0x1 ;  /* 0x0000007b2e3c7211 */ /* 0x001fc600078408ff */
[----:B------:R-:W-:Y:S01]  /*a930*/  IMAD R39, R0, 0x2, R38 ;  /* 0x0000000200277824 */ /* 0x000fe200078e0226 */
[-C--:B------:R-:W-:Y:S02]  /*a940*/  LEA.HI.X.SX32 R55, R45, R127.reuse, 0x1, P3 ;  /* 0x0000007f2d377211 */ /* 0x080fe400018f0eff */
[----:B------:R-:W-:Y:S01]  /*a950*/  LEA.HI.X.SX32 R61, R46, R127, 0x1, P2 ;  /* 0x0000007f2e3d7211 */ /* 0x000fe200010f0eff */
[----:B------:R-:W-:Y:S01]  /*a960*/  IMAD R42, R0, 0x2, R39 ;  /* 0x00000002002a7824 */ /* 0x000fe200078e0227 */
[-C--:B------:R-:W-:Y:S02]  /*a970*/  LEA R62, P2, R44, R123.reuse, 0x1 ;  /* 0x0000007b2c3e7211 */ /* 0x080fe400078408ff */
[----:B---3--:R-:W-:Y:S01]  /*a980*/  LEA R58, P4, R40, R123, 0x1 ;  /* 0x0000007b283a7211 */ /* 0x008fe200078808ff */
[----:B------:R0:W-:Y:S01]  /*a990*/  STG.E.U16 desc[UR6][R60.64], R65 ;  /* 0x000000413c007986 */ /* 0x0001e2000c101506 */
[-C--:B------:R-:W-:Y:S01]  /*a9a0*/  LEA.HI.X.SX32 R63, R44, R127.reuse, 0x1, P2 ;  /* 0x0000007f2c3f7211 */ /* 0x080fe200010f0eff */
[----:B------:R-:W-:Y:S01]  /*a9b0*/  IMAD R43, R0, 0x2, R42 ;  /* 0x00000002002b7824 */ /* 0x000fe200078e022a */
[----:B------:R-:W-:Y:S01]  /*a9c0*/  LEA.HI.X.SX32 R59, R40, R127, 0x1, P4 ;  /* 0x0000007f283b7211 */ /* 0x000fe200020f0eff */
[----:B------:R2:W-:Y:S01]  /*a9d0*/  STG.E.U16 desc[UR6][R54.64], R68 ;  /* 0x0000004436007986 */ /* 0x0005e2000c101506 */
[----:B------:R-:W-:Y:S01]  /*a9e0*/  PRMT R46, R68, 0x7632, R46 ;  /* 0x00007632442e7816 */ /* 0x000fe2000000002e */
[----:B------:R-:W-:Y:S01]  /*a9f0*/  IMAD R44, R0, 0x2, R43 ;  /* 0x00000002002c7824 */ /* 0x000fe200078e022b */
[----:B------:R-:W-:Y:S01]  /*aa00*/  LEA R64, P4, R32, R123, 0x1 ;  /* 0x0000007b20407211 */ /* 0x000fe200078808ff */
[----:B------:R3:W-:Y:S02]  /*aa10*/  STG.E.U16 desc[UR6][R62.64], R69 ;  /* 0x000000453e007986 */ /* 0x0007e4000c101506 */
[----:B------:R-:W-:-:S02]  /*aa20*/  IMAD R40, R0, 0x2, R44 ;  /* 0x0000000200287824 */ /* 0x000fc400078e022c */
[----:B------:R4:W-:Y:S01]  /*aa30*/  STG.E.U16 desc[UR6][R58.64], R70 ;  /* 0x000000463a007986 */ /* 0x0009e2000c101506 */
[----:B0-----:R-:W-:Y:S01]  /*aa40*/  LEA.HI.X.SX32 R65, R32, R127, 0x1, P4 ;  /* 0x0000007f20417211 */ /* 0x001fe200020f0eff */
[----:B------:R-:W-:Y:S01]  /*aa50*/  IMAD R45, R0, 0x2, R40 ;  /* 0x00000002002d7824 */ /* 0x000fe200078e0228 */
[-C--:B------:R-:W-:Y:S02]  /*aa60*/  LEA R60, P6, R28, R123.reuse, 0x1 ;  /* 0x0000007b1c3c7211 */ /* 0x080fe400078c08ff */
[CC--:B--2---:R-:W-:Y:S02]  /*aa70*/  LEA R54, P2, R36.reuse, R123.reuse, 0x1 ;  /* 0x0000007b24367211 */ /* 0x0c4fe400078408ff */
[----:B------:R-:W-:Y:S02]  /*aa80*/  LEA R66, P4, R41, R123, 0x1 ;  /* 0x0000007b29427211 */ /* 0x000fe400078808ff */
[----:B------:R-:W-:Y:S01]  /*aa90*/  LEA.HI.X.SX32 R55, R36, R127, 0x1, P2 ;  /* 0x0000007f24377211 */ /* 0x000fe200010f0eff */
[----:B------:R-:W-:Y:S01]  /*aaa0*/  IMAD R36, R0, 0x2, R45 ;  /* 0x0000000200247824 */ /* 0x000fe200078e022d */
[----:B---3--:R-:W-:-:S02]  /*aab0*/  LEA R62, P5, R29, R123, 0x1 ;  /* 0x0000007b1d3e7211 */ /* 0x008fc400078a08ff */
[----:B----4-:R-:W-:Y:S01]  /*aac0*/  LEA R58, P3, R33, R123, 0x1 ;  /* 0x0000007b213a7211 */ /* 0x010fe200078608ff */
[----:B------:R0:W-:Y:S01]  /*aad0*/  STG.E.U16 desc[UR6][R54.64], R71 ;  /* 0x0000004736007986 */ /* 0x0001e2000c101506 */
[-C--:B------:R-:W-:Y:S01]  /*aae0*/  LEA.HI.X.SX32 R63, R29, R127.reuse, 0x1, P5 ;  /* 0x0000007f1d3f7211 */ /* 0x080fe200028f0eff */
[----:B------:R-:W-:Y:S01]  /*aaf0*/  IMAD R0, R0, 0x2, R36 ;  /* 0x0000000200007824 */ /* 0x000fe200078e0224 */
[----:B------:R-:W-:Y:S02]  /*ab00*/  LEA.HI.X.SX32 R59, R33, R127, 0x1, P3 ;  /* 0x0000007f213b7211 */ /* 0x000fe400018f0eff */
[----:B------:R-:W-:Y:S02]  /*ab10*/  LEA R110, P5, R48, R123, 0x1 ;  /* 0x0000007b306e7211 */ /* 0x000fe400078a08ff */
[-C--:B------:R-:W-:Y:S01]  /*ab20*/  LEA.HI.X.SX32 R61, R28, R127.reuse, 0x1, P6 ;  /* 0x0000007f1c3d7211 */ /* 0x080fe200030f0eff */
[----:B------:R2:W-:Y:S01]  /*ab30*/  STG.E.U16 desc[UR6][R58.64], R46 ;  /* 0x0000002e3a007986 */ /* 0x0005e2000c101506 */
[----:B------:R-:W-:-:S02]  /*ab40*/  LEA.HI.X.SX32 R67, R41, R127, 0x1, P4 ;  /* 0x0000007f29437211 */ /* 0x000fc400020f0eff */
[-C--:B------:R-:W-:Y:S02]  /*ab50*/  LEA R28, P6, R49, R123.reuse, 0x1 ;  /* 0x0000007b311c7211 */ /* 0x080fe400078c08ff */
[CC--:B0-----:R-:W-:Y:S02]  /*ab60*/  LEA R54, P3, R37.reuse, R123.reuse, 0x1 ;  /* 0x0000007b25367211 */ /* 0x0c1fe400078608ff */
[----:B------:R-:W-:Y:S02]  /*ab70*/  LEA R136, P4, R26, R123, 0x1 ;  /* 0x0000007b1a887211 */ /* 0x000fe400078808ff */
[----:B------:R-:W-:Y:S02]  /*ab80*/  LEA.HI.X.SX32 R55, R37, R127, 0x1, P3 ;  /* 0x0000007f25377211 */ /* 0x000fe400018f0eff */
[-C--:B------:R-:W-:Y:S02]  /*ab90*/  LEA R132, P3, R152, R123.reuse, 0x1 ;  /* 0x0000007b98847211 */ /* 0x080fe400078608ff */
[----:B--2---:R-:W-:-:S02]  /*aba0*/  LEA R58, P2, R25, R123, 0x1 ;  /* 0x0000007b193a7211 */ /* 0x004fc400078408ff */
[-C--:B------:R-:W-:Y:S02]  /*abb0*/  LEA.HI.X.SX32 R133, R152, R127.reuse, 0x1, P3 ;  /* 0x0000007f98857211 */ /* 0x080fe400018f0eff */
[----:B------:R-:W-:Y:S02]  /*abc0*/  LEA.HI.X.SX32 R59, R25, R127, 0x1, P2 ;  /* 0x0000007f193b7211 */ /* 0x000fe400010f0eff */
[CC--:B------:R-:W-:Y:S02]  /*abd0*/  LEA R130, P2, R7.reuse, R123.reuse, 0x1 ;  /* 0x0000007b07827211 */ /* 0x0c0fe400078408ff */
[----:B------:R-:W-:Y:S02]  /*abe0*/  LEA R142, P3, R50, R123, 0x1 ;  /* 0x0000007b328e7211 */ /* 0x000fe400078608ff */
[-C--:B------:R-:W-:Y:S02]  /*abf0*/  LEA.HI.X.SX32 R111, R48, R127.reuse, 0x1, P5 ;  /* 0x0000007f306f7211 */ /* 0x080fe400028f0eff */
[----:B------:R-:W-:-:S02]  /*ac00*/  LEA.HI.X.SX32 R131, R7, R127, 0x1, P2 ;  /* 0x0000007f07837211 */ /* 0x000fc400010f0eff */
[----:B------:R-:W-:Y:S02]  /*ac10*/  LEA R48, P5, R149, R123, 0x1 ;  /* 0x0000007b95307211 */ /* 0x000fe400078a08ff */
[----:B------:R-:W-:Y:S02]  /*ac20*/  LEA.HI.X.SX32 R29, R49, R127, 0x1, P6 ;  /* 0x0000007f311d7211 */ /* 0x000fe400030f0eff */
[----:B------:R-:W-:Y:S02]  /*ac30*/  LEA R140, P2, R51, R123, 0x1 ;  /* 0x0000007b338c7211 */ /* 0x000fe400078408ff */
[----:B------:R-:W-:Y:S02]  /*ac40*/  LEA.HI.X.SX32 R137, R26, R127, 0x1, P4 ;  /* 0x0000007f1a897211 */ /* 0x000fe400020f0eff */
[-C--:B------:R-:W-:Y:S02]  /*ac50*/  LEA R138, P6, R148, R123.reuse, 0x1 ;  /* 0x0000007b948a7211 */ /* 0x080fe400078c08ff */
[----:B------:R-:W-:-:S02]  /*ac60*/  LEA R144, P4, R153, R123, 0x1 ;  /* 0x0000007b99907211 */ /* 0x000fc400078808ff */
[----:B------:R-:W-:Y:S02]  /*ac70*/  LEA.HI.X.SX32 R143, R50, R127, 0x1, P3 ;  /* 0x0000007f328f7211 */ /* 0x000fe400018f0eff */
[----:B------:R-:W-:Y:S02]  /*ac80*/  LEA R50, P3, R156, R123, 0x1 ;  /* 0x0000007b9c327211 */ /* 0x000fe400078608ff */
[-C--:B------:R-:W-:Y:S02]  /*ac90*/  LEA.HI.X.SX32 R49, R149, R127.reuse, 0x1, P5 ;  /* 0x0000007f95317211 */ /* 0x080fe400028f0eff */
[----:B------:R-:W-:Y:S02]  /*aca0*/  LEA.HI.X.SX32 R141, R51, R127, 0x1, P2 ;  /* 0x0000007f338d7211 */ /* 0x000fe400010f0eff */
[----:B------:R-:W-:Y:S02]  /*acb0*/  LEA R146, P5, R154, R123, 0x1 ;  /* 0x0000007b9a927211 */ /* 0x000fe400078a08ff */
[----:B------:R-:W-:-:S02]  /*acc0*/  LEA.HI.X.SX32 R139, R148, R127, 0x1, P6 ;  /* 0x0000007f948b7211 */ /* 0x000fc400030f0eff */
[----:B------:R-:W-:Y:S02]  /*acd0*/  LEA R150, P2, R155, R123, 0x1 ;  /* 0x0000007b9b967211 */ /* 0x000fe400078408ff */
[----:B------:R-:W-:Y:S02]  /*ace0*/  LEA.HI.X.SX32 R145, R153, R127, 0x1, P4 ;  /* 0x0000007f99917211 */ /* 0x000fe400020f0eff */
[-C--:B------:R-:W-:Y:S02]  /*acf0*/  LEA R148, P6, R157, R123.reuse, 0x1 ;  /* 0x0000007b9d947211 */ /* 0x080fe400078c08ff */
[----:B------:R-:W-:Y:S02]  /*ad00*/  LEA R152, P4, R158, R123, 0x1 ;  /* 0x0000007b9e987211 */ /* 0x000fe400078808ff */
[----:B------:R-:W-:Y:S02]  /*ad10*/  LEA.HI.X.SX32 R51, R156, R127, 0x1, P3 ;  /* 0x0000007f9c337211 */ /* 0x000fe400018f0eff */
[----:B------:R-:W-:-:S02]  /*ad20*/  LEA R156, P3, R162, R123, 0x1 ;  /* 0x0000007ba29c7211 */ /* 0x000fc400078608ff */
[-C--:B------:R-:W-:Y:S02]  /*ad30*/  LEA.HI.X.SX32 R147, R154, R127.reuse, 0x1, P5 ;  /* 0x0000007f9a937211 */ /* 0x080fe400028f0eff */
[----:B------:R-:W-:Y:S02]  /*ad40*/  LEA.HI.X.SX32 R151, R155, R127, 0x1, P2 ;  /* 0x0000007f9b977211 */ /* 0x000fe400010f0eff */
[----:B------:R-:W-:Y:S02]  /*ad50*/  LEA R154, P5, R159, R123, 0x1 ;  /* 0x0000007b9f9a7211 */ /* 0x000fe400078a08ff */
[----:B------:R-:W-:Y:S02]  /*ad60*/  LEA.HI.X.SX32 R149, R157, R127, 0x1, P6 ;  /* 0x0000007f9d957211 */ /* 0x000fe400030f0eff */
[----:B------:R-:W-:Y:S02]  /*ad70*/  LEA R178, P2, R161, R123, 0x1 ;  /* 0x0000007ba1b27211 */ /* 0x000fe400078408ff */
[----:B------:R-:W-:-:S02]  /*ad80*/  LEA.HI.X.SX32 R153, R158, R127, 0x1, P4 ;  /* 0x0000007f9e997211 */ /* 0x000fc400020f0eff */
[----:B------:R-:W-:Y:S02]  /*ad90*/  LEA R158, P4, R163, R123, 0x1 ;  /* 0x0000007ba39e7211 */ /* 0x000fe400078808ff */
[----:B------:R-:W-:Y:S02]  /*ada0*/  LEA.HI.X.SX32 R157, R162, R127, 0x1, P3 ;  /* 0x0000007fa29d7211 */ /* 0x000fe400018f0eff */
[-C--:B------:R-:W-:Y:S02]  /*adb0*/  LEA R162, P3, R171, R123.reuse, 0x1 ;  /* 0x0000007baba27211 */ /* 0x080fe400078608ff */
[----:B------:R-:W-:Y:S02]  /*adc0*/  LEA R176, P6, R160, R123, 0x1 ;  /* 0x0000007ba0b07211 */ /* 0x000fe400078c08ff */
[-C--:B------:R-:W-:Y:S02]  /*add0*/  LEA.HI.X.SX32 R155, R159, R127.reuse, 0x1, P5 ;  /* 0x0000007f9f9b7211 */ /* 0x080fe400028f0eff */
[----:B------:R-:W-:-:S02]  /*ade0*/  LEA.HI.X.SX32 R179, R161, R127, 0x1, P2 ;  /* 0x0000007fa1b37211 */ /* 0x000fc400010f0eff */
[-C--:B------:R-:W-:Y:S02]  /*adf0*/  LEA R184, P5, R164, R123.reuse, 0x1 ;  /* 0x0000007ba4b87211 */ /* 0x080fe400078a08ff */
[----:B------:R-:W-:Y:S02]  /*ae00*/  LEA R186, P2, R170, R123, 0x1 ;  /* 0x0000007baaba7211 */ /* 0x000fe400078408ff */
[----:B------:R-:W-:Y:S02]  /*ae10*/  LEA.HI.X.SX32 R159, R163, R127, 0x1, P4 ;  /* 0x0000007fa39f7211 */ /* 0x000fe400020f0eff */
[----:B------:R-:W-:Y:S02]  /*ae20*/  LEA R188, P4, R172, R123, 0x1 ;  /* 0x0000007bacbc7211 */ /* 0x000fe400078808ff */
[----:B------:R-:W-:Y:S02]  /*ae30*/  LEA.HI.X.SX32 R163, R171, R127, 0x1, P3 ;  /* 0x0000007faba37211 */ /* 0x000fe400018f0eff */
[----:B------:R-:W-:-:S02]  /*ae40*/  LEA R194, P3, R174, R123, 0x1 ;  /* 0x0000007baec27211 */ /* 0x000fc400078608ff */
[----:B------:R-:W-:Y:S02]  /*ae50*/  LEA.HI.X.SX32 R177, R160, R127, 0x1, P6 ;  /* 0x0000007fa0b17211 */ /* 0x000fe400030f0eff */
[----:B------:R-:W-:Y:S02]  /*ae60*/  LEA R160, P6, R169, R123, 0x1 ;  /* 0x0000007ba9a07211 */ /* 0x000fe400078c08ff */
[-C--:B------:R-:W-:Y:S02]  /*ae70*/  LEA.HI.X.SX32 R185, R164, R127.reuse, 0x1, P5 ;  /* 0x0000007fa4b97211 */ /* 0x080fe400028f0eff */
[----:B------:R-:W-:Y:S02]  /*ae80*/  LEA.HI.X.SX32 R187, R170, R127, 0x1, P2 ;  /* 0x0000007faabb7211 */ /* 0x000fe400010f0eff */
[-C--:B------:R-:W-:Y:S02]  /*ae90*/  LEA R190, P5, R167, R123.reuse, 0x1 ;  /* 0x0000007ba7be7211 */ /* 0x080fe400078a08ff */
[----:B------:R-:W-:-:S02]  /*aea0*/  LEA R170, P2, R173, R123, 0x1 ;  /* 0x0000007badaa7211 */ /* 0x000fc400078408ff */
[----:B------:R-:W-:Y:S02]  /*aeb0*/  LEA.HI.X.SX32 R189, R172, R127, 0x1, P4 ;  /* 0x0000007facbd7211 */ /* 0x000fe400020f0eff */
[----:B------:R-:W-:Y:S02]  /*aec0*/  LEA R172, P4, R175, R123, 0x1 ;  /* 0x0000007bafac7211 */ /* 0x000fe400078808ff */
[----:B------:R-:W-:Y:S02]  /*aed0*/  LEA.HI.X.SX32 R195, R174, R127, 0x1, P3 ;  /* 0x0000007faec37211 */ /* 0x000fe400018f0eff */
        /* <DEDUP_REMOVED lines=21> */
[----:B------:R-:W-:Y:S02]  /*b030*/  LEA.HI.X.SX32 R167, R119, R127, 0x1, P5 ;  /* 0x0000007f77a77211 */ /* 0x000fe400028f0eff */
[----:B------:R-:W-:Y:S02]  /*b040*/  LEA R204, P5, R125, R123, 0x1 ;  /* 0x0000007b7dcc7211 */ /* 0x000fe400078a08ff */
[----:B------:R-:W-:Y:S02]  /*b050*/  LEA.HI.X.SX32 R119, R124, R127, 0x1, P4 ;  /* 0x0000007f7c777211 */ /* 0x000fe400020f0eff */
        /* <DEDUP_REMOVED lines=41> */
[----:B------:R-:W-:Y:S02]  /*b2f0*/  LEA.HI.X.SX32 R9, R14, R127, 0x1, P5 ;  /* 0x0000007f0e097211 */ /* 0x000fe400028f0eff */
[----:B------:R-:W-:Y:S02]  /*b300*/  LEA R14, P5, R19, R123, 0x1 ;  /* 0x0000007b130e7211 */ /* 0x000fe400078a08ff */
[-C--:B------:R-:W-:Y:S02]  /*b310*/  LEA.HI.X.SX32 R227, R18, R127.reuse, 0x1, P4 ;  /* 0x0000007f12e37211 */ /* 0x080fe400020f0eff */
[----:B------:R-:W-:-:S02]  /*b320*/  LEA.HI.X.SX32 R207, R134, R127, 0x1, P2 ;  /* 0x0000007f86cf7211 */ /* 0x000fc400010f0eff */
[----:B------:R-:W-:Y:S02]  /*b330*/  LEA R18, P4, R22, R123, 0x1 ;  /* 0x0000007b16127211 */ /* 0x000fe400078808ff */
[----:B------:R-:W-:Y:S02]  /*b340*/  LEA.HI.X.SX32 R231, R24, R127, 0x1, P3 ;  /* 0x0000007f18e77211 */ /* 0x000fe400018f0eff */
[-C--:B------:R-:W-:Y:S02]  /*b350*/  LEA R134, P2, R52, R123.reuse, 0x1 ;  /* 0x0000007b34867211 */ /* 0x080fe400078408ff */
[----:B------:R-:W-:Y:S02]  /*b360*/  LEA R24, P3, R30, R123, 0x1 ;  /* 0x0000007b1e187211 */ /* 0x000fe400078608ff */
[-C--:B------:R-:W-:Y:S02]  /*b370*/  LEA.HI.X.SX32 R225, R15, R127.reuse, 0x1, P6 ;  /* 0x0000007f0fe17211 */ /* 0x080fe400030f0eff */
[----:B------:R-:W-:-:S02]  /*b380*/  LEA.HI.X.SX32 R15, R19, R127, 0x1, P5 ;  /* 0x0000007f130f7211 */ /* 0x000fc400028f0eff */
[----:B------:R-:W-:Y:S02]  /*b390*/  LEA R232, P5, R23, R123, 0x1 ;  /* 0x0000007b17e87211 */ /* 0x000fe400078a08ff */
[-C--:B------:R-:W-:Y:S02]  /*b3a0*/  LEA.HI.X.SX32 R19, R22, R127.reuse, 0x1, P4 ;  /* 0x0000007f16137211 */ /* 0x080fe400020f0eff */
[----:B------:R-:W-:Y:S02]  /*b3b0*/  LEA.HI.X.SX32 R135, R52, R127, 0x1, P2 ;  /* 0x0000007f34877211 */ /* 0x000fe400010f0eff */
[----:B------:R-:W-:Y:S02]  /*b3c0*/  LEA R22, P4, R31, R123, 0x1 ;  /* 0x0000007b1f167211 */ /* 0x000fe400078808ff */
[----:B------:R-:W-:Y:S02]  /*b3d0*/  LEA.HI.X.SX32 R25, R30, R127, 0x1, P3 ;  /* 0x0000007f1e197211 */ /* 0x000fe400018f0eff */
[----:B------:R-:W-:-:S02]  /*b3e0*/  LEA R52, P2, R128, R123, 0x1 ;  /* 0x0000007b80347211 */ /* 0x000fc400078408ff */
[----:B------:R-:W-:Y:S02]  /*b3f0*/  LEA R30, P3, R42, R123, 0x1 ;  /* 0x0000007b2a1e7211 */ /* 0x000fe400078608ff */
[-C--:B------:R-:W-:Y:S02]  /*b400*/  LEA.HI.X.SX32 R233, R23, R127.reuse, 0x1, P5 ;  /* 0x0000007f17e97211 */ /* 0x080fe400028f0eff */
[----:B------:R-:W-:Y:S02]  /*b410*/  PRMT R69, R69, 0x7632, R69 ;  /* 0x0000763245457816 */ /* 0x000fe40000000045 */
[-C--:B------:R-:W-:Y:S02]  /*b420*/  LEA.HI.X.SX32 R23, R31, R127.reuse, 0x1, P4 ;  /* 0x0000007f1f177211 */ /* 0x080fe400020f0eff */
[----:B------:R-:W-:Y:S01]  /*b430*/  PRMT R70, R70, 0x7632, R70 ;  /* 0x0000763246467816 */ /* 0x000fe20000000046 */
[----:B------:R0:W-:Y:S01]  /*b440*/  STG.E.U16 desc[UR6][R64.64], R69 ;  /* 0x0000004540007986 */ /* 0x0001e2000c101506 */
[----:B------:R-:W-:-:S02]  /*b450*/  LEA.HI.X.SX32 R53, R128, R127, 0x1, P2 ;  /* 0x0000007f80357211 */ /* 0x000fc400010f0eff */
[----:B------:R-:W-:Y:S01]  /*b460*/  LEA R238, P4, R43, R123, 0x1 ;  /* 0x0000007b2bee7211 */ /* 0x000fe200078808ff */
[----:B------:R-:W-:Y:S01]  /*b470*/  STG.E.U16 desc[UR6][R62.64], R70 ;  /* 0x000000463e007986 */ /* 0x000fe2000c101506 */
[----:B------:R-:W-:Y:S02]  /*b480*/  LEA.HI.X.SX32 R31, R42, R127, 0x1, P3 ;  /* 0x0000007f2a1f7211 */ /* 0x000fe400018f0eff */
[----:B------:R-:W-:Y:S02]  /*b490*/  PRMT R33, R71, 0x7632, R33 ;  /* 0x0000763247217816 */ /* 0x000fe40000000021 */
[-C--:B------:R-:W-:Y:S02]  /*b4a0*/  LEA R128, P2, R56, R123.reuse, 0x1 ;  /* 0x0000007b38807211 */ /* 0x080fe400078408ff */
[----:B------:R-:W-:Y:S01]  /*b4b0*/  LEA R42, P3, R0, R123, 0x1 ;  /* 0x0000007b002a7211 */ /* 0x000fe200078608ff */
[----:B------:R-:W-:Y:S01]  /*b4c0*/  STG.E.U16 desc[UR6][R60.64], R33 ;  /* 0x000000213c007986 */ /* 0x000fe2000c101506 */
[----:B------:R-:W-:-:S02]  /*b4d0*/  LEA.HI.X.SX32 R239, R43, R127, 0x1, P4 ;  /* 0x0000007f2bef7211 */ /* 0x000fc400020f0eff */
[-C--:B------:R-:W-:Y:S01]  /*b4e0*/  LEA.HI.X.SX32 R129, R56, R127.reuse, 0x1, P2 ;  /* 0x0000007f38817211 */ /* 0x080fe200010f0eff */
[----:B------:R2:W-:Y:S01]  /*b4f0*/  STG.E.U16 desc[UR6][R58.64], R72 ;  /* 0x000000483a007986 */ /* 0x0005e2000c101506 */
[----:B------:R-:W-:Y:S02]  /*b500*/  LEA.HI.X.SX32 R43, R0, R127, 0x1, P3 ;  /* 0x0000007f002b7211 */ /* 0x000fe400018f0eff */
[----:B------:R-:W-:Y:S01]  /*b510*/  LEA R56, P2, R16, R123, 0x1 ;  /* 0x0000007b10387211 */ /* 0x000fe200078408ff */
[----:B------:R3:W-:Y:S01]  /*b520*/  STG.E.U16 desc[UR6][R54.64], R73 ;  /* 0x0000004936007986 */ /* 0x0007e2000c101506 */
[----:B------:R-:W-:Y:S02]  /*b530*/  PRMT R0, R72, 0x7632, R0 ;  /* 0x0000763248007816 */ /* 0x000fe40000000000 */
[----:B0-----:R-:W-:Y:S01]  /*b540*/  PRMT R65, R73, 0x7632, R65 ;  /* 0x0000763249417816 */ /* 0x001fe20000000041 */
[----:B------:R0:W-:Y:S01]  /*b550*/  STG.E.U16 desc[UR6][R66.64], R74 ;  /* 0x0000004a42007986 */ /* 0x0001e2000c101506 */
[----:B------:R-:W-:-:S02]  /*b560*/  PRMT R32, R74, 0x7632, R32 ;  /* 0x000076324a207816 */ /* 0x000fc40000000020 */
[----:B------:R-:W-:Y:S01]  /*b570*/  PRMT R68, R75, 0x7632, R68 ;  /* 0x000076324b447816 */ /* 0x000fe20000000044 */
[----:B------:R4:W-:Y:S01]  /*b580*/  STG.E.U16 desc[UR6][R110.64], R75 ;  /* 0x0000004b6e007986 */ /* 0x0009e2000c101506 */
[----:B------:R-:W-:Y:S02]  /*b590*/  LEA R228, P6, R20, R123, 0x1 ;  /* 0x0000007b14e47211 */ /* 0x000fe400078c08ff */
[----:B------:R-:W-:Y:S01]  /*b5a0*/  LEA.HI.X.SX32 R57, R16, R127, 0x1, P2 ;  /* 0x0000007f10397211 */ /* 0x000fe200010f0eff */
[----:B------:R5:W-:Y:S01]  /*b5b0*/  STG.E.U16 desc[UR6][R28.64], R0 ;  /* 0x000000001c007986 */ /* 0x000be2000c101506 */
[----:B------:R-:W-:Y:S02]  /*b5c0*/  LEA R16, P2, R21, R123, 0x1 ;  /* 0x0000007b15107211 */ /* 0x000fe400078408ff */
[----:B------:R-:W-:Y:S01]  /*b5d0*/  LEA.HI.X.SX32 R229, R20, R127, 0x1, P6 ;  /* 0x0000007f14e57211 */ /* 0x000fe200030f0eff */
[----:B------:R-:W-:Y:S01]  /*b5e0*/  STG.E.U16 desc[UR6][R130.64], R65 ;  /* 0x0000004182007986 */ /* 0x000fe2000c101506 */
[----:B--2---:R-:W-:-:S02]  /*b5f0*/  PRMT R72, R76, 0x7632, R72 ;  /* 0x000076324c487816 */ /* 0x004fc40000000048 */
[----:B------:R-:W-:Y:S01]  /*b600*/  LEA R20, P6, R27, R123, 0x1 ;  /* 0x0000007b1b147211 */ /* 0x000fe200078c08ff */
[----:B------:R-:W-:Y:S01]  /*b610*/  STG.E.U16 desc[UR6][R132.64], R32 ;  /* 0x0000002084007986 */ /* 0x000fe2000c101506 */
[----:B------:R-:W-:Y:S02]  /*b620*/  LEA.HI.X.SX32 R17, R21, R127, 0x1, P2 ;  /* 0x0000007f15117211 */ /* 0x000fe400010f0eff */
[----:B---3--:R-:W-:Y:S01]  /*b630*/  PRMT R73, R77, 0x7632, R73 ;  /* 0x000076324d497816 */ /* 0x008fe20000000049 */
[----:B------:R-:W-:Y:S01]  /*b640*/  STG.E.U16 desc[UR6][R136.64], R68 ;  /* 0x0000004488007986 */ /* 0x000fe2000c101506 */
[----:B------:R-:W-:Y:S02]  /*b650*/  LEA R26, P2, R34, R123, 0x1 ;  /* 0x0000007b221a7211 */ /* 0x000fe400078408ff */
[----:B0-----:R-:W-:Y:S01]  /*b660*/  PRMT R74, R78, 0x7632, R74 ;  /* 0x000076324e4a7816 */ /* 0x001fe2000000004a */
[----:B------:R-:W-:Y:S01]  /*b670*/  STG.E.U16 desc[UR6][R48.64], R76 ;  /* 0x0000004c30007986 */ /* 0x000fe2000c101506 */
[----:B----4-:R-:W-:-:S02]  /*b680*/  PRMT R75, R79, 0x7632, R75 ;  /* 0x000076324f4b7816 */ /* 0x010fc4000000004b */
[----:B------:R-:W-:Y:S01]  /*b690*/  LEA.HI.X.SX32 R21, R27, R127, 0x1, P6 ;  /* 0x0000007f1b157211 */ /* 0x000fe200030f0eff */
[----:B------:R-:W-:Y:S01]  /*b6a0*/  STG.E.U16 desc[UR6][R138.64], R77 ;  /* 0x0000004d8a007986 */ /* 0x000fe2000c101506 */
[----:B------:R-:W-:Y:S02]  /*b6b0*/  LEA R234, P5, R35, R123, 0x1 ;  /* 0x0000007b23ea7211 */ /* 0x000fe400078a08ff */
[----:B------:R-:W-:Y:S01]  /*b6c0*/  LEA.HI.X.SX32 R27, R34, R127, 0x1, P2 ;  /* 0x0000007f221b7211 */ /* 0x000fe200010f0eff */
[----:B------:R0:W-:Y:S01]  /*b6d0*/  STG.E.U16 desc[UR6][R140.64], R78 ;  /* 0x0000004e8c007986 */ /* 0x0001e2000c101506 */
[-C--:B------:R-:W-:Y:S02]  /*b6e0*/  LEA R236, P6, R38, R123.reuse, 0x1 ;  /* 0x0000007b26ec7211 */ /* 0x080fe400078c08ff */
[----:B------:R-:W-:Y:S01]  /*b6f0*/  LEA R34, P2, R39, R123, 0x1 ;  /* 0x0000007b27227211 */ /* 0x000fe200078408ff */
[----:B------:R-:W-:Y:S01]  /*b700*/  STG.E.U16 desc[UR6][R142.64], R79 ;  /* 0x0000004f8e007986 */ /* 0x000fe2000c101506 */
[----:B-----5:R-:W-:-:S02]  /*b710*/  PRMT R0, R80, 0x7632, R0 ;  /* 0x0000763250007816 */ /* 0x020fc40000000000 */
[-C--:B------:R-:W-:Y:S01]  /*b720*/  LEA.HI.X.SX32 R235, R35, R127.reuse, 0x1, P5 ;  /* 0x0000007f23eb7211 */ /* 0x080fe200028f0eff */
[----:B------:R-:W-:Y:S01]  /*b730*/  STG.E.U16 desc[UR6][R144.64], R72 ;  /* 0x0000004890007986 */ /* 0x000fe2000c101506 */
[----:B------:R-:W-:Y:S02]  /*b740*/  PRMT R28, R82, 0x7632, R28 ;  /* 0x00007632521c7816 */ /* 0x000fe4000000001c */
[-C--:B------:R-:W-:Y:S01]  /*b750*/  LEA.HI.X.SX32 R237, R38, R127.reuse, 0x1, P6 ;  /* 0x0000007f26ed7211 */ /* 0x080fe200030f0eff */
[----:B------:R-:W-:Y:S01]  /*b760*/  STG.E.U16 desc[UR6][R146.64], R73 ;  /* 0x0000004992007986 */ /* 0x000fe2000c101506 */
[----:B0-----:R-:W-:Y:S02]  /*b770*/  PRMT R78, R81, 0x7632, R78 ;  /* 0x00007632514e7816 */ /* 0x001fe4000000004e */
[----:B------:R-:W-:Y:S01]  /*b780*/  LEA.HI.X.SX32 R35, R39, R127, 0x1, P2 ;  /* 0x0000007f27237211 */ /* 0x000fe200010f0eff */
[----:B------:R-:W-:Y:S01]  /*b790*/  STG.E.U16 desc[UR6][R148.64], R74 ;  /* 0x0000004a94007986 */ /* 0x000fe2000c101506 */
[----:B------:R-:W-:-:S02]  /*b7a0*/  PRMT R29, R83, 0x7632, R29 ;  /* 0x00007632531d7816 */ /* 0x000fc4000000001d */
[-C--:B------:R-:W-:Y:S01]  /*b7b0*/  LEA R122, P5, R44, R123.reuse, 0x1 ;  /* 0x0000007b2c7a7211 */ /* 0x080fe200078a08ff */
[----:B------:R-:W-:Y:S01]  /*b7c0*/  STG.E.U16 desc[UR6][R150.64], R75 ;  /* 0x0000004b96007986 */ /* 0x000fe2000c101506 */
[-C--:B------:R-:W-:Y:S02]  /*b7d0*/  LEA R38, P6, R40, R123.reuse, 0x1 ;  /* 0x0000007b28267211 */ /* 0x080fe400078c08ff */
[-C--:B------:R-:W-:Y:S01]  /*b7e0*/  LEA R240, P2, R45, R123.reuse, 0x1 ;  /* 0x0000007b2df07211 */ /* 0x080fe200078408ff */
[----:B------:R-:W-:Y:S01]  /*b7f0*/  STG.E.U16 desc[UR6][R50.64], R80 ;  /* 0x0000005032007986 */ /* 0x000fe2000c101506 */
[----:B------:R-:W-:Y:S02]  /*b800*/  LEA R126, P4, R36, R123, 0x1 ;  /* 0x0000007b247e7211 */ /* 0x000fe400078808ff */
[-C--:B------:R-:W-:Y:S01]  /*b810*/  LEA.HI.X.SX32 R123, R44, R127.reuse, 0x1, P5 ;  /* 0x0000007f2c7b7211 */ /* 0x080fe200028f0eff */
[----:B------:R-:W-:Y:S01]  /*b820*/  STG.E.U16 desc[UR6][R152.64], R81 ;  /* 0x0000005198007986 */ /* 0x000fe2000c101506 */
[----:B------:R-:W-:-:S02]  /*b830*/  LEA.HI.X.SX32 R39, R40, R127, 0x1, P6 ;  /* 0x0000007f28277211 */ /* 0x000fc400030f0eff */
[-C--:B------:R-:W-:Y:S01]  /*b840*/  LEA.HI.X.SX32 R241, R45, R127.reuse, 0x1, P2 ;  /* 0x0000007f2df17211 */ /* 0x080fe200010f0eff */
[----:B------:R-:W-:Y:S01]  /*b850*/  STG.E.U16 desc[UR6][R154.64], R82 ;  /* 0x000000529a007986 */ /* 0x000fe2000c101506 */
[----:B------:R-:W-:Y:S02]  /*b860*/  PRMT R32, R84, 0x7632, R32 ;  /* 0x0000763254207816 */ /* 0x000fe40000000020 */
[----:B------:R-:W-:Y:S01]  /*b870*/  LEA.HI.X.SX32 R127, R36, R127, 0x1, P4 ;  /* 0x0000007f247f7211 */ /* 0x000fe200020f0eff */
[----:B------:R0:W-:Y:S01]  /*b880*/  STG.E.U16 desc[UR6][R176.64], R83 ;  /* 0x00000053b0007986 */ /* 0x0001e2000c101506 */
[----:B------:R-:W-:Y:S02]  /*b890*/  PRMT R33, R85, 0x7632, R33 ;  /* 0x0000763255217816 */ /* 0x000fe40000000021 */
[----:B------:R-:W-:Y:S01]  /*b8a0*/  PRMT R36, R86, 0x7632, R36 ;  /* 0x0000763256247816 */ /* 0x000fe20000000024 */
[----:B------:R2:W-:Y:S01]  /*b8b0*/  STG.E.U16 desc[UR6][R178.64], R0 ;  /* 0x00000000b2007986 */ /* 0x0005e2000c101506 */
[----:B------:R-:W-:-:S02]  /*b8c0*/  PRMT R37, R87, 0x7632, R37 ;  /* 0x0000763257257816 */ /* 0x000fc40000000025 */
[----:B------:R-:W-:Y:S01]  /*b8d0*/  PRMT R60, R92, 0x7632, R60 ;  /* 0x000076325c3c7816 */ /* 0x000fe2000000003c */
[----:B------:R-:W-:Y:S01]  /*b8e0*/  STG.E.U16 desc[UR6][R156.64], R78 ;  /* 0x0000004e9c007986 */ /* 0x000fe2000c101506 */
[----:B-1----:R-:W-:Y:S02]  /*b8f0*/  PRMT R64, R100, 0x7632, R64 ;  /* 0x0000763264407816 */ /* 0x002fe40000000040 */
[----:B------:R-:W-:Y:S01]  /*b900*/  PRMT R111, R102, 0x7632, R111 ;  /* 0x00007632666f7816 */ /* 0x000fe2000000006f */
[----:B------:R1:W-:Y:S01]  /*b910*/  STG.E.U16 desc[UR6][R158.64], R28 ;  /* 0x0000001c9e007986 */ /* 0x0003e2000c101506 */
[----:B0-----:R-:W-:Y:S02]  /*b920*/  PRMT R83, R90, 0x7632, R83 ;  /* 0x000076325a537816 */ /* 0x001fe40000000053 */
[----:B------:R-:W-:Y:S01]  /*b930*/  LOP3.LUT P2, RZ, R245, 0x80, RZ, 0xc0, !PT ;  /* 0x00000080f5ff7812 */ /* 0x000fe2000784c0ff */
[----:B------:R0:W-:Y:S01]  /*b940*/  STG.E.U16 desc[UR6][R184.64], R29 ;  /* 0x0000001db8007986 */ /* 0x0001e2000c101506 */
[----:B--2---:R-:W-:-:S03]  /*b950*/  PRMT R0, R88, 0x7632, R0 ;  /* 0x0000763258007816 */ /* 0x004fc60000000000 */
[----:B------:R-:W-:Y:S04]  /*b960*/  STG.E.U16 desc[UR6][R160.64], R84 ;  /* 0x00000054a0007986 */ /* 0x000fe8000c101506 */
[----:B------:R-:W-:Y:S01]  /*b970*/  STG.E.U16 desc[UR6][R186.64], R85 ;  /* 0x00000055ba007986 */ /* 0x000fe2000c101506 */
[----:B-1----:R-:W-:-:S03]  /*b980*/  PRMT R28, R89, 0x7632, R28 ;  /* 0x00007632591c7816 */ /* 0x002fc6000000001c */
[----:B------:R-:W-:Y:S01]  /*b990*/  STG.E.U16 desc[UR6][R162.64], R86 ;  /* 0x00000056a2007986 */ /* 0x000fe2000c101506 */
[----:B0-----:R-:W-:-:S03]  /*b9a0*/  PRMT R29, R91, 0x7632, R29 ;  /* 0x000076325b1d7816 */ /* 0x001fc6000000001d */
[----:B------:R-:W-:Y:S04]  /*b9b0*/  STG.E.U16 desc[UR6][R188.64], R87 ;  /* 0x00000057bc007986 */ /* 0x000fe8000c101506 */
[----:B------:R0:W-:Y:S04]  /*b9c0*/  STG.E.U16 desc[UR6][R190.64], R32 ;  /* 0x00000020be007986 */ /* 0x0001e8000c101506 */
[----:B------:R1:W-:Y:S04]  /*b9d0*/  STG.E.U16 desc[UR6][R192.64], R33 ;  /* 0x00000021c0007986 */ /* 0x0003e8000c101506 */
[----:B------:R2:W-:Y:S04]  /*b9e0*/  STG.E.U16 desc[UR6][R170.64], R36 ;  /* 0x00000024aa007986 */ /* 0x0005e8000c101506 */
[----:B------:R3:W-:Y:S01]  /*b9f0*/  STG.E.U16 desc[UR6][R194.64], R37 ;  /* 0x00000025c2007986 */ /* 0x0007e2000c101506 */
[----:B0-----:R-:W-:-:S03]  /*ba00*/  PRMT R32, R93, 0x7632, R32 ;  /* 0x000076325d207816 */ /* 0x001fc60000000020 */
[----:B------:R-:W-:Y:S01]  /*ba10*/  STG.E.U16 desc[UR6][R172.64], R88 ;  /* 0x00000058ac007986 */ /* 0x000fe2000c101506 */
[----:B-1----:R-:W-:-:S03]  /*ba20*/  PRMT R33, R94, 0x7632, R33 ;  /* 0x000076325e217816 */ /* 0x002fc60000000021 */
[----:B------:R-:W-:Y:S01]  /*ba30*/  STG.E.U16 desc[UR6][R196.64], R89 ;  /* 0x00000059c4007986 */ /* 0x000fe2000c101506 */
[----:B--2---:R-:W-:-:S03]  /*ba40*/  PRMT R36, R95, 0x7632, R36 ;  /* 0x000076325f247816 */ /* 0x004fc60000000024 */
[----:B------:R-:W-:Y:S01]  /*ba50*/  STG.E.U16 desc[UR6][R164.64], R90 ;  /* 0x0000005aa4007986 */ /* 0x000fe2000c101506 */
[----:B---3--:R-:W-:-:S03]  /*ba60*/  PRMT R37, R99, 0x7632, R37 ;  /* 0x0000763263257816 */ /* 0x008fc60000000025 */
[----:B------:R-:W-:Y:S04]  /*ba70*/  STG.E.U16 desc[UR6][R168.64], R91 ;  /* 0x0000005ba8007986 */ /* 0x000fe8000c101506 */
[----:B------:R0:W-:Y:S04]  /*ba80*/  STG.E.U16 desc[UR6][R174.64], R0 ;  /* 0x00000000ae007986 */ /* 0x0001e8000c101506 */
[----:B------:R1:W-:Y:S04]  /*ba90*/  STG.E.U16 desc[UR6][R198.64], R28 ;  /* 0x0000001cc6007986 */ /* 0x0003e8000c101506 */
[----:B------:R-:W-:Y:S04]  /*baa0*/  STG.E.U16 desc[UR6][R166.64], R83 ;  /* 0x00000053a6007986 */ /* 0x000fe8000c101506 */
[----:B------:R2:W-:Y:S01]  /*bab0*/  STG.E.U16 desc[UR6][R200.64], R29 ;  /* 0x0000001dc8007986 */ /* 0x0005e2000c101506 */
[----:B0-----:R-:W-:-:S03]  /*bac0*/  PRMT R0, R96, 0x7632, R0 ;  /* 0x0000763260007816 */ /* 0x001fc60000000000 */
[----:B------:R0:W-:Y:S01]  /*bad0*/  STG.E.U16 desc[UR6][R116.64], R92 ;  /* 0x0000005c74007986 */ /* 0x0001e2000c101506 */
[----:B-1----:R-:W-:-:S03]  /*bae0*/  PRMT R28, R97, 0x7632, R28 ;  /* 0x00007632611c7816 */ /* 0x002fc6000000001c */
[----:B------:R-:W-:Y:S04]  /*baf0*/  STG.E.U16 desc[UR6][R202.64], R93 ;  /* 0x0000005dca007986 */ /* 0x000fe8000c101506 */
[----:B------:R1:W-:Y:S01]  /*bb00*/  STG.E.U16 desc[UR6][R118.64], R94 ;  /* 0x0000005e76007986 */ /* 0x0003e2000c101506 */
[----:B--2---:R-:W-:-:S03]  /*bb10*/  PRMT R29, R98, 0x7632, R29 ;  /* 0x00007632621d7816 */ /* 0x004fc6000000001d */
[----:B------:R-:W-:Y:S01]  /*bb20*/  STG.E.U16 desc[UR6][R204.64], R95 ;  /* 0x0000005fcc007986 */ /* 0x000fe2000c101506 */
[----:B0-----:R-:W-:-:S03]  /*bb30*/  PRMT R117, R114, 0x7632, R117 ;  /* 0x0000763272757816 */ /* 0x001fc60000000075 */
[----:B------:R-:W-:Y:S04]  /*bb40*/  STG.E.U16 desc[UR6][R120.64], R60 ;  /* 0x0000003c78007986 */ /* 0x000fe8000c101506 */
[----:B------:R0:W-:Y:S01]  /*bb50*/  STG.E.U16 desc[UR6][R206.64], R32 ;  /* 0x00000020ce007986 */ /* 0x0001e2000c101506 */
[----:B-1----:R-:W-:-:S03]  /*bb60*/  PRMT R118, R115, 0x7632, R118 ;  /* 0x0000763273767816 */ /* 0x002fc60000000076 */
[----:B------:R-:W-:Y:S04]  /*bb70*/  STG.E.U16 desc[UR6][R208.64], R33 ;  /* 0x00000021d0007986 */ /* 0x000fe8000c101506 */
[----:B------:R-:W-:Y:S04]  /*bb80*/  STG.E.U16 desc[UR6][R46.64], R36 ;  /* 0x000000242e007986 */ /* 0x000fe8000c101506 */
[----:B------:R1:W2:Y:S01]  /*bb90*/  LDS.128 R44, [R180] ;  /* 0x00000000b42c7984 */ /* 0x0002a20000000c00 */
[----:B0-----:R-:W-:-:S03]  /*bba0*/  PRMT R32, R103, 0x7632, R32 ;  /* 0x0000763267207816 */ /* 0x001fc60000000020 */
[----:B------:R-:W-:Y:S04]  /*bbb0*/  STG.E.U16 desc[UR6][R124.64], R96 ;  /* 0x000000607c007986 */ /* 0x000fe8000c101506 */
[----:B------:R-:W-:Y:S01]  /*bbc0*/  STG.E.U16 desc[UR6][R210.64], R97 ;  /* 0x00000061d2007986 */ /* 0x000fe2000c101506 */
[----:B-1----:R-:W-:-:S03]  /*bbd0*/  FFMA R180, R182, 0.69314718246459960938, R11 ;  /* 0x3f317218b6b47823 */ /* 0x002fc6000000000b */
[----:B------:R-:W-:Y:S04]  /*bbe0*/  STG.E.U16 desc[UR6][R134.64], R98 ;  /* 0x0000006286007986 */ /* 0x000fe8000c101506 */
[----:B------:R-:W-:Y:S04]  /*bbf0*/  STG.E.U16 desc[UR6][R212.64], R99 ;  /* 0x00000063d4007986 */ /* 0x000fe8000c101506 */
[----:B------:R0:W-:Y:S04]  /*bc00*/  STG.E.U16 desc[UR6][R214.64], R0 ;  /* 0x00000000d6007986 */ /* 0x0001e8000c101506 */
[----:B------:R1:W-:Y:S04]  /*bc10*/  STG.E.U16 desc[UR6][R2.64], R28 ;  /* 0x0000001c02007986 */ /* 0x0003e8000c101506 */
[----:B------:R-:W-:Y:S04]  /*bc20*/  STG.E.U16 desc[UR6][R216.64], R29 ;  /* 0x0000001dd8007986 */ /* 0x000fe8000c101506 */
[----:B------:R-:W-:Y:S01]  /*bc30*/  STG.E.U16 desc[UR6][R52.64], R37 ;  /* 0x0000002534007986 */ /* 0x000fe2000c101506 */
[----:B0-----:R-:W-:-:S03]  /*bc40*/  PRMT R0, R105, 0x7632, R0 ;  /* 0x0000763269007816 */ /* 0x001fc60000000000 */
[----:B------:R-:W-:Y:S01]  /*bc50*/  STG.E.U16 desc[UR6][R218.64], R100 ;  /* 0x00000064da007986 */ /* 0x000fe2000c101506 */
[----:B-1----:R-:W-:Y:S02]  /*bc60*/  PRMT R3, R101, 0x7632, R3 ;  /* 0x0000763265037816 */ /* 0x002fe40000000003 */
[----:B------:R-:W-:Y:S01]  /*bc70*/  PRMT R2, R106, 0x7632, R2 ;  /* 0x000076326a027816 */ /* 0x000fe20000000002 */
[----:B------:R-:W-:Y:S01]  /*bc80*/  STG.E.U16 desc[UR6][R108.64], R101 ;  /* 0x000000656c007986 */ /* 0x000fe2000c101506 */
[----:B--2---:R-:W-:Y:S02]  /*bc90*/  PRMT R120, R45, 0x7632, R120 ;  /* 0x000076322d787816 */ /* 0x004fe40000000078 */
[----:B------:R-:W-:Y:S01]  /*bca0*/  PRMT R63, R46, 0x7632, R63 ;  /* 0x000076322e3f7816 */ /* 0x000fe2000000003f */
[----:B------:R-:W-:Y:S04]  /*bcb0*/  STG.E.U16 desc[UR6][R220.64], R102 ;  /* 0x00000066dc007986 */ /* 0x000fe8000c101506 */
[----:B------:R0:W-:Y:S04]  /*bcc0*/  STG.E.U16 desc[UR6][R6.64], R103 ;  /* 0x0000006706007986 */ /* 0x0001e8000c101506 */
[----:B------:R-:W-:Y:S04]  /*bcd0*/  STG.E.U16 desc[UR6][R128.64], R64 ;  /* 0x0000004080007986 */ /* 0x000fe8000c101506 */
[----:B------:R1:W-:Y:S04]  /*bce0*/  STG.E.U16 desc[UR6][R4.64], R3 ;  /* 0x0000000304007986 */ /* 0x0003e8000c101506 */
[----:B------:R-:W-:Y:S01]  /*bcf0*/  STG.E.U16 desc[UR6][R222.64], R111 ;  /* 0x0000006fde007986 */ /* 0x000fe2000c101506 */
[----:B0-----:R-:W-:-:S03]  /*bd00*/  PRMT R7, R104, 0x7632, R7 ;  /* 0x0000763268077816 */ /* 0x001fc60000000007 */
[----:B------:R-:W-:Y:S04]  /*bd10*/  STG.E.U16 desc[UR6][R8.64], R32 ;  /* 0x0000002008007986 */ /* 0x000fe8000c101506 */
[----:B------:R-:W-:Y:S01]  /*bd20*/  STG.E.U16 desc[UR6][R224.64], R104 ;  /* 0x00000068e0007986 */ /* 0x000fe2000c101506 */
[----:B-1----:R-:W-:Y:S01]  /*bd30*/  PRMT R5, R107, 0x7632, R5 ;  /* 0x000076326b057816 */ /* 0x002fe20000000005 */
[----:B------:R-:W-:Y:S01]  /*bd40*/  IMAD.SHL.U32 R4, R245, 0x2, RZ ;  /* 0x00000002f5047824 */ /* 0x000fe200078e00ff */
[----:B------:R-:W-:Y:S01]  /*bd50*/  PRMT R3, R113, 0x7632, R3 ;  /* 0x0000763271037816 */ /* 0x000fe20000000003 */
[----:B------:R-:W-:Y:S03]  /*bd60*/  STG.E.U16 desc[UR6][R56.64], R105 ;  /* 0x0000006938007986 */ /* 0x000fe6000c101506 */
[----:B------:R-:W-:Y:S01]  /*bd70*/  LOP3.LUT R4, R4, 0x1f8, RZ, 0xc0, !PT ;  /* 0x000001f804047812 */ /* 0x000fe200078ec0ff */
[----:B------:R0:W-:Y:S04]  /*bd80*/  STG.E.U16 desc[UR6][R12.64], R106 ;  /* 0x0000006a0c007986 */ /* 0x0001e8000c101506 */
[----:B------:R-:W-:Y:S04]  /*bd90*/  STG.E.U16 desc[UR6][R226.64], R107 ;  /* 0x0000006be2007986 */ /* 0x000fe8000c101506 */
[----:B------:R1:W-:Y:S04]  /*bda0*/  STG.E.U16 desc[UR6][R14.64], R7 ;  /* 0x000000070e007986 */ /* 0x0003e8000c101506 */
[----:B------:R2:W-:Y:S01]  /*bdb0*/  STG.E.U16 desc[UR6][R228.64], R0 ;  /* 0x00000000e4007986 */ /* 0x0005e2000c101506 */
[----:B0-----:R-:W-:-:S03]  /*bdc0*/  PRMT R12, R112, 0x7632, R12 ;  /* 0x00007632700c7816 */ /* 0x001fc6000000000c */
[----:B------:R-:W-:Y:S04]  /*bdd0*/  STG.E.U16 desc[UR6][R16.64], R2 ;  /* 0x0000000210007986 */ /* 0x000fe8000c101506 */
[----:B------:R-:W-:Y:S01]  /*bde0*/  STG.E.U16 desc[UR6][R230.64], R5 ;  /* 0x00000005e6007986 */ /* 0x000fe2000c101506 */
[----:B-1----:R-:W0:Y:S03]  /*bdf0*/  LDC.64 R6, c[0x0][0x230] ;  /* 0x00008c00ff067b82 */ /* 0x002e260000000a00 */
[----:B------:R1:W-:Y:S01]  /*be00*/  STG.E.U16 desc[UR6][R18.64], R112 ;  /* 0x0000007012007986 */ /* 0x0003e2000c101506 */
[----:B--2---:R-:W-:-:S03]  /*be10*/  IMAD.HI R0, R243, 0x4, RZ ;  /* 0x00000004f3007827 */ /* 0x004fc600078e02ff */
[----:B------:R-:W-:Y:S04]  /*be20*/  STG.E.U16 desc[UR6][R232.64], R113 ;  /* 0x00000071e8007986 */ /* 0x000fe8000c101506 */
[----:B------:R2:W-:Y:S04]  /*be30*/  STG.E.U16 desc[UR6][R20.64], R114 ;  /* 0x0000007214007986 */ /* 0x0005e8000c101506 */
[----:B------:R-:W-:Y:S01]  /*be40*/  STG.E.U16 desc[UR6][R26.64], R115 ;  /* 0x000000731a007986 */ /* 0x000fe2000c101506 */
[----:B-1----:R-:W-:-:S03]  /*be50*/  PRMT R19, R44, 0x7632, R19 ;  /* 0x000076322c137816 */ /* 0x002fc60000000013 */
[----:B------:R-:W-:Y:S04]  /*be60*/  STG.E.U16 desc[UR6][R24.64], R12 ;  /* 0x0000000c18007986 */ /* 0x000fe8000c101506 */
[----:B------:R1:W-:Y:S01]  /*be70*/  STG.E.U16 desc[UR6][R22.64], R3 ;  /* 0x0000000316007986 */ /* 0x0003e2000c101506 */
[----:B--2---:R-:W-:-:S03]  /*be80*/  PRMT R21, R47, 0x7632, R21 ;  /* 0x000076322f157816 */ /* 0x004fc60000000015 */
[----:B------:R2:W-:Y:S04]  /*be90*/  STG.E.U16 desc[UR6][R234.64], R117 ;  /* 0x00000075ea007986 */ /* 0x0005e8000c101506 */
[----:B------:R2:W-:Y:S04]  /*bea0*/  STG.E.U16 desc[UR6][R236.64], R118 ;  /* 0x00000076ec007986 */ /* 0x0005e8000c101506 */
[----:B------:R2:W-:Y:S01]  /*beb0*/  STG.E.U16 desc[UR6][R34.64], R44 ;  /* 0x0000002c22007986 */ /* 0x0005e2000c101506 */
[----:B-1----:R-:W-:-:S03]  /*bec0*/  IMAD.SHL.U32 R3, R243, 0x4, RZ ;  /* 0x00000004f3037824 */ /* 0x002fc600078e00ff */
[----:B------:R2:W-:Y:S02]  /*bed0*/  STG.E.U16 desc[UR6][R30.64], R45 ;  /* 0x0000002d1e007986 */ /* 0x0005e4000c101506 */
[----:B0-----:R-:W-:Y:S02]  /*bee0*/  IADD3 R2, P0, P1, R3, UR10, R6 ;  /* 0x0000000a03027c10 */ /* 0x001fe4000f91e006 */
[----:B------:R2:W-:Y:S02]  /*bef0*/  STG.E.U16 desc[UR6][R238.64], R46 ;  /* 0x0000002eee007986 */ /* 0x0005e4000c101506 */
[----:B------:R-:W-:Y:S02]  /*bf00*/  IADD3.X R3, R0, UR9, R7, P0, P1 ;  /* 0x0000000900037c10 */ /* 0x000fe400087e2407 */
[----:B------:R2:W-:Y:S04]  /*bf10*/  STG.E.U16 desc[UR6][R122.64], R47 ;  /* 0x0000002f7a007986 */ /* 0x0005e8000c101506 */
[----:B------:R2:W-:Y:S04]  /*bf20*/  STG.E.U16 desc[UR6][R38.64], R19 ;  /* 0x0000001326007986 */ /* 0x0005e8000c101506 */
[----:B------:R2:W-:Y:S04]  /*bf30*/  STG.E.U16 desc[UR6][R240.64], R120 ;  /* 0x00000078f0007986 */ /* 0x0005e8000c101506 */
[----:B------:R2:W-:Y:S04]  /*bf40*/  STG.E.U16 desc[UR6][R126.64], R63 ;  /* 0x0000003f7e007986 */ /* 0x0005e8000c101506 */
[----:B------:R2:W-:Y:S01]  /*bf50*/  STG.E.U16 desc[UR6][R42.64], R21 ;  /* 0x000000152a007986 */ /* 0x0005e2000c101506 */
[----:B------:R-:W-:Y:S06]  /*bf60*/  BAR.SYNC.DEFER_BLOCKING 0x0 ;  /* 0x0000000000007b1d */ /* 0x000fec0000010000 */
[----:B------:R2:W-:Y:S02]  /*bf70*/  STS.64 [R4+UR4], R180 ;  /* 0x000000b404007988 */ /* 0x0005e40008000a04 */
[----:B------:R-:W-:Y:S06]  /*bf80*/  BAR.SYNC.DEFER_BLOCKING 0x0 ;  /* 0x0000000000007b1d */ /* 0x000fec0000010000 */
[----:B------:R-:W-:Y:S05]  /*bf90*/  @P2 EXIT ;  /* 0x000000000000294d */ /* 0x000fea0003800000 */
[----:B------:R-:W0:Y:S04]  /*bfa0*/  LDS R5, [R242] ;  /* 0x00000000f2057984 */ /* 0x000e280000000800 */
[----:B0-----:R-:W-:Y:S01]  /*bfb0*/  STG.E desc[UR6][R2.64], R5 ;  /* 0x0000000502007986 */ /* 0x001fe2000c101906 */
[----:B------:R-:W-:Y:S05]  /*bfc0*/  EXIT ;  /* 0x000000000000794d */ /* 0x000fea0003800000 */
.L_x_2:
[----:B------:R-:W-:-:S00]  /*bfd0*/  BRA `(.L_x_2) ;  /* 0xfffffffc00fc7947 */ /* 0x000fc0000383ffff */
[----:B------:R-:W-:-:S00]  /*bfe0*/  NOP ;  /* 0x0000000000007918 */ /* 0x000fc00000000000 */
        /* <DEDUP_REMOVED lines=9> */
.L_x_3:


//--------------------- .nv.global.init           --------------------------
	.section	.nv.global.init,"aw",@progbits
.nv.global.init:
	.type		_$_str,@object
	.size		_$_str,(.L_0 - _$_str)
_$_str:
        /*0000*/ 	.byte	0x5f, 0x5f, 0x43, 0x55, 0x44, 0x41, 0x5f, 0x46, 0x54, 0x5a, 0x00
.L_0:


//--------------------- .nv.shared.attn_fwd       --------------------------
	.section	.nv.shared.attn_fwd,"aw",@nobits
	.sectionflags	@""
	.align	16
	.zero		1024


//--------------------- .nv.shared.reserved.0     --------------------------
	.section	.nv.shared.reserved.0,"aw",@nobits
	.weak		__nv_reservedSMEM_offset_0_alias
	.size		__nv_reservedSMEM_offset_0_alias, 0, 0
	.other		__nv_reservedSMEM_offset_0_alias,@"STO_CUDA_RESERVED_SHARED STV_DEFAULT"
__nv_reservedSMEM_offset_0_alias:
	.zero		0


//--------------------- .nv.constant0.attn_fwd    --------------------------
	.section	.nv.constant0.attn_fwd,"a",@progbits
	.sectionflags	@""
	.align	4
.nv.constant0.attn_fwd:
	.zero		664


//--------------------- SYMBOLS --------------------------

	.type		.nv.reservedSmem.offset0,@object
	.size		.nv.reservedSmem.offset0,0x4
